	.target	sm_100a

	.elftype	@"ET_EXEC"


//--------------------- .note.nv.tkinfo           --------------------------
	.section	.note.nv.tkinfo,"",@"SHT_NOTE"
	.sectionflags	@"SHF_NOTE_NV_TKINFO"
	.tkinfo
        /*0018*/ 	.word	0x00000002
        /*0030*/ 	.string	""
        /*0030*/ 	.string	"ptxas"
        /*0030*/ 	.string	"Cuda compilation tools, release 13.0, V13.0.88"
        /*0030*/ 	.string	"Build cuda_13.0.r13.0/compiler.36424714_0"
        /*0030*/ 	.string	"-arch sm_100a -m 64 "



//--------------------- .note.nv.cuinfo           --------------------------
	.section	.note.nv.cuinfo,"",@"SHT_NOTE"
	.sectionflags	@"SHF_NOTE_NV_CUINFO"
        /*0018*/ 	.short	0x0002
        /*001a*/ 	.short	0x0064
        /*001c*/ 	.short	0x0082
	.zero		2


//--------------------- .nv.info                  --------------------------
	.section	.nv.info,"",@"SHT_CUDA_INFO"
	.align	4


	//----- nvinfo : EIATTR_REGCOUNT
	.align		4
        /*0000*/ 	.byte	0x04, 0x2f
        /*0002*/ 	.short	(.L_19 - .L_18)
	.align		4
.L_18:
        /*0004*/ 	.word	index@(_ZN7cutlass13device_kernelINS_4gemm6kernel13GemmUniversalIN4cute5tupleIJiiiiEEENS1_10collective13CollectiveMmaINS1_35MainloopSm100TmaUmmaWarpSpecializedILi8ELi2ELi4ENS5_IJNS4_1CILi2EEENSA_ILi1EEESC_EEEEENS5_IJNSA_ILi256EEENSA_ILi128EEENSA_ILi64EEEEEENS_10bfloat16_tENS5_IJlSC_lEEESJ_SK_NS4_8TiledMMAINS4_8MMA_AtomIJNS4_26SM100_MMA_F16BF16_2x1SM_SSISJ_SJ_fLi256ELi128ELNS4_4UMMA5MajorE0ELSP_0ELNSO_7ScaleInE0ELSQ_0EEEEEENS4_6LayoutINS5_IJSC_SC_SC_EEENS5_IJNSA_ILi0EEESV_SV_EEEEENS5_IJNS4_10UnderscoreESY_SY_EEEEENS4_18SM100_TMA_2SM_LOADENS4_14ComposedLayoutINS4_7SwizzleILi3ELi4ELi3EEENS4_18smem_ptr_flag_bitsILi16EEENST_INS5_IJNSA_ILi8EEESH_EEENS5_IJSH_SC_EEEEEEEvNS4_8identityES11_S1B_vS1C_EENS_8epilogue10collective18CollectiveEpilogueINS1E_23Sm100TmaWarpSpecializedILi4ELi2ELi32ELb1ELb0EEEJNS5_IJSG_SG_SH_EEENS5_IJNST_ISG_SC_EENST_INSA_ILi32EEESC_EEEEESJ_SK_SJ_SK_NS1E_6fusion15FusionCallbacksIS1I_NS1O_13LinCombEltActINS1E_6thread4SiLuESJ_fSJ_fLNS_15FloatRoundStyleE2EEES1J_S1N_JEEENS4_5SM1004TMEM4LOAD26SM100_TMEM_LOAD_32dp32b32xENS4_13SM90_TMA_LOADENS12_INS13_ILi2ELi4ELi3EEES16_NST_INS5_IJS17_S1L_EEENS5_IJS1L_SC_EEEEEEENS4_39AutoVectorizingCopyWithAssumedAlignmentILi128EEENS4_14SM90_TMA_STOREES25_S27_S27_EEEvvEEEEvNT_6ParamsE)
        /*0008*/ 	.word	0x000000a2


	//----- nvinfo : EIATTR_FRAME_SIZE
	.align		4
.L_19:
        /*000c*/ 	.byte	0x04, 0x11
        /*000e*/ 	.short	(.L_21 - .L_20)
	.align		4
.L_20:
        /*0010*/ 	.word	index@($__internal_3_$__cuda_sm20_rcp_rn_f32_slowpath)
        /*0014*/ 	.word	0x00000000


	//----- nvinfo : EIATTR_FRAME_SIZE
	.align		4
.L_21:
        /*0018*/ 	.byte	0x04, 0x11
        /*001a*/ 	.short	(.L_23 - .L_22)
	.align		4
.L_22:
        /*001c*/ 	.word	index@($__internal_2_$__cuda_sm10x_tcgen05_guardrail_trap_unallocated_columns_being_dealloced)
        /*0020*/ 	.word	0x00000000


	//----- nvinfo : EIATTR_FRAME_SIZE
	.align		4
.L_23:
        /*0024*/ 	.byte	0x04, 0x11
        /*0026*/ 	.short	(.L_25 - .L_24)
	.align		4
.L_24:
        /*0028*/ 	.word	index@($__internal_1_$__cuda_sm10x_tcgen05_guardrail_trap_phase_invalid_during_alloc)
        /*002c*/ 	.word	0x00000000


	//----- nvinfo : EIATTR_FRAME_SIZE
	.align		4
.L_25:
        /*0030*/ 	.byte	0x04, 0x11
        /*0032*/ 	.short	(.L_27 - .L_26)
	.align		4
.L_26:
        /*0034*/ 	.word	index@($__internal_0_$__cuda_sm10x_tcgen05_guardrail_trap_col_being_dealloced_not_returned_by_alloc)
        /*0038*/ 	.word	0x00000000


	//----- nvinfo : EIATTR_FRAME_SIZE
	.align		4
.L_27:
        /*003c*/ 	.byte	0x04, 0x11
        /*003e*/ 	.short	(.L_29 - .L_28)
	.align		4
.L_28:
        /*0040*/ 	.word	index@(_ZN7cutlass13device_kernelINS_4gemm6kernel13GemmUniversalIN4cute5tupleIJiiiiEEENS1_10collective13CollectiveMmaINS1_35MainloopSm100TmaUmmaWarpSpecializedILi8ELi2ELi4ENS5_IJNS4_1CILi2EEENSA_ILi1EEESC_EEEEENS5_IJNSA_ILi256EEENSA_ILi128EEENSA_ILi64EEEEEENS_10bfloat16_tENS5_IJlSC_lEEESJ_SK_NS4_8TiledMMAINS4_8MMA_AtomIJNS4_26SM100_MMA_F16BF16_2x1SM_SSISJ_SJ_fLi256ELi128ELNS4_4UMMA5MajorE0ELSP_0ELNSO_7ScaleInE0ELSQ_0EEEEEENS4_6LayoutINS5_IJSC_SC_SC_EEENS5_IJNSA_ILi0EEESV_SV_EEEEENS5_IJNS4_10UnderscoreESY_SY_EEEEENS4_18SM100_TMA_2SM_LOADENS4_14ComposedLayoutINS4_7SwizzleILi3ELi4ELi3EEENS4_18smem_ptr_flag_bitsILi16EEENST_INS5_IJNSA_ILi8EEESH_EEENS5_IJSH_SC_EEEEEEEvNS4_8identityES11_S1B_vS1C_EENS_8epilogue10collective18CollectiveEpilogueINS1E_23Sm100TmaWarpSpecializedILi4ELi2ELi32ELb1ELb0EEEJNS5_IJSG_SG_SH_EEENS5_IJNST_ISG_SC_EENST_INSA_ILi32EEESC_EEEEESJ_SK_SJ_SK_NS1E_6fusion15FusionCallbacksIS1I_NS1O_13LinCombEltActINS1E_6thread4SiLuESJ_fSJ_fLNS_15FloatRoundStyleE2EEES1J_S1N_JEEENS4_5SM1004TMEM4LOAD26SM100_TMEM_LOAD_32dp32b32xENS4_13SM90_TMA_LOADENS12_INS13_ILi2ELi4ELi3EEES16_NST_INS5_IJS17_S1L_EEENS5_IJS1L_SC_EEEEEEENS4_39AutoVectorizingCopyWithAssumedAlignmentILi128EEENS4_14SM90_TMA_STOREES25_S27_S27_EEEvvEEEEvNT_6ParamsE)
        /*0044*/ 	.word	0x00000000


	//----- nvinfo : EIATTR_MIN_STACK_SIZE
	.align		4
.L_29:
        /*0048*/ 	.byte	0x04, 0x12
        /*004a*/ 	.short	(.L_31 - .L_30)
	.align		4
.L_30:
        /*004c*/ 	.word	index@(_ZN7cutlass13device_kernelINS_4gemm6kernel13GemmUniversalIN4cute5tupleIJiiiiEEENS1_10collective13CollectiveMmaINS1_35MainloopSm100TmaUmmaWarpSpecializedILi8ELi2ELi4ENS5_IJNS4_1CILi2EEENSA_ILi1EEESC_EEEEENS5_IJNSA_ILi256EEENSA_ILi128EEENSA_ILi64EEEEEENS_10bfloat16_tENS5_IJlSC_lEEESJ_SK_NS4_8TiledMMAINS4_8MMA_AtomIJNS4_26SM100_MMA_F16BF16_2x1SM_SSISJ_SJ_fLi256ELi128ELNS4_4UMMA5MajorE0ELSP_0ELNSO_7ScaleInE0ELSQ_0EEEEEENS4_6LayoutINS5_IJSC_SC_SC_EEENS5_IJNSA_ILi0EEESV_SV_EEEEENS5_IJNS4_10UnderscoreESY_SY_EEEEENS4_18SM100_TMA_2SM_LOADENS4_14ComposedLayoutINS4_7SwizzleILi3ELi4ELi3EEENS4_18smem_ptr_flag_bitsILi16EEENST_INS5_IJNSA_ILi8EEESH_EEENS5_IJSH_SC_EEEEEEEvNS4_8identityES11_S1B_vS1C_EENS_8epilogue10collective18CollectiveEpilogueINS1E_23Sm100TmaWarpSpecializedILi4ELi2ELi32ELb1ELb0EEEJNS5_IJSG_SG_SH_EEENS5_IJNST_ISG_SC_EENST_INSA_ILi32EEESC_EEEEESJ_SK_SJ_SK_NS1E_6fusion15FusionCallbacksIS1I_NS1O_13LinCombEltActINS1E_6thread4SiLuESJ_fSJ_fLNS_15FloatRoundStyleE2EEES1J_S1N_JEEENS4_5SM1004TMEM4LOAD26SM100_TMEM_LOAD_32dp32b32xENS4_13SM90_TMA_LOADENS12_INS13_ILi2ELi4ELi3EEES16_NST_INS5_IJS17_S1L_EEENS5_IJS1L_SC_EEEEEEENS4_39AutoVectorizingCopyWithAssumedAlignmentILi128EEENS4_14SM90_TMA_STOREES25_S27_S27_EEEvvEEEEvNT_6ParamsE)
        /*0050*/ 	.word	0x00000000
.L_31:


//--------------------- .nv.compat                --------------------------
	.section	.nv.compat,"",@"SHT_CUDA_COMPAT_INFO"
	.align	4
        /*0000*/ 	.byte	0x02, 0x09, 0x01, 0x00, 0x02, 0x02, 0x02, 0x00, 0x02, 0x05, 0x05, 0x00, 0x03, 0x07, 0x01, 0x01
        /*0010*/ 	.byte	0x02, 0x03, 0x01, 0x00, 0x02, 0x06, 0x01, 0x00, 0x04, 0x0b, 0x08, 0x00, 0x09, 0x00, 0x00, 0x00
        /*0020*/ 	.byte	0x00, 0x00, 0x00, 0x00


//--------------------- .nv.info._ZN7cutlass13device_kernelINS_4gemm6kernel13GemmUniversalIN4cute5tupleIJiiiiEEENS1_10collective13CollectiveMmaINS1_35MainloopSm100TmaUmmaWarpSpecializedILi8ELi2ELi4ENS5_IJNS4_1CILi2EEENSA_ILi1EEESC_EEEEENS5_IJNSA_ILi256EEENSA_ILi128EEENSA_ILi64EEEEEENS_10bfloat16_tENS5_IJlSC_lEEESJ_SK_NS4_8TiledMMAINS4_8MMA_AtomIJNS4_26SM100_MMA_F16BF16_2x1SM_SSISJ_SJ_fLi256ELi128ELNS4_4UMMA5MajorE0ELSP_0ELNSO_7ScaleInE0ELSQ_0EEEEEENS4_6LayoutINS5_IJSC_SC_SC_EEENS5_IJNSA_ILi0EEESV_SV_EEEEENS5_IJNS4_10UnderscoreESY_SY_EEEEENS4_18SM100_TMA_2SM_LOADENS4_14ComposedLayoutINS4_7SwizzleILi3ELi4ELi3EEENS4_18smem_ptr_flag_bitsILi16EEENST_INS5_IJNSA_ILi8EEESH_EEENS5_IJSH_SC_EEEEEEEvNS4_8identityES11_S1B_vS1C_EENS_8epilogue10collective18CollectiveEpilogueINS1E_23Sm100TmaWarpSpecializedILi4ELi2ELi32ELb1ELb0EEEJNS5_IJSG_SG_SH_EEENS5_IJNST_ISG_SC_EENST_INSA_ILi32EEESC_EEEEESJ_SK_SJ_SK_NS1E_6fusion15FusionCallbacksIS1I_NS1O_13LinCombEltActINS1E_6thread4SiLuESJ_fSJ_fLNS_15FloatRoundStyleE2EEES1J_S1N_JEEENS4_5SM1004TMEM4LOAD26SM100_TMEM_LOAD_32dp32b32xENS4_13SM90_TMA_LOADENS12_INS13_ILi2ELi4ELi3EEES16_NST_INS5_IJS17_S1L_EEENS5_IJS1L_SC_EEEEEEENS4_39AutoVectorizingCopyWithAssumedAlignmentILi128EEENS4_14SM90_TMA_STOREES25_S27_S27_EEEvvEEEEvNT_6ParamsE --------------------------
	.section	.nv.info._ZN7cutlass13device_kernelINS_4gemm6kernel13GemmUniversalIN4cute5tupleIJiiiiEEENS1_10collective13CollectiveMmaINS1_35MainloopSm100TmaUmmaWarpSpecializedILi8ELi2ELi4ENS5_IJNS4_1CILi2EEENSA_ILi1EEESC_EEEEENS5_IJNSA_ILi256EEENSA_ILi128EEENSA_ILi64EEEEEENS_10bfloat16_tENS5_IJlSC_lEEESJ_SK_NS4_8TiledMMAINS4_8MMA_AtomIJNS4_26SM100_MMA_F16BF16_2x1SM_SSISJ_SJ_fLi256ELi128ELNS4_4UMMA5MajorE0ELSP_0ELNSO_7ScaleInE0ELSQ_0EEEEEENS4_6LayoutINS5_IJSC_SC_SC_EEENS5_IJNSA_ILi0EEESV_SV_EEEEENS5_IJNS4_10UnderscoreESY_SY_EEEEENS4_18SM100_TMA_2SM_LOADENS4_14ComposedLayoutINS4_7SwizzleILi3ELi4ELi3EEENS4_18smem_ptr_flag_bitsILi16EEENST_INS5_IJNSA_ILi8EEESH_EEENS5_IJSH_SC_EEEEEEEvNS4_8identityES11_S1B_vS1C_EENS_8epilogue10collective18CollectiveEpilogueINS1E_23Sm100TmaWarpSpecializedILi4ELi2ELi32ELb1ELb0EEEJNS5_IJSG_SG_SH_EEENS5_IJNST_ISG_SC_EENST_INSA_ILi32EEESC_EEEEESJ_SK_SJ_SK_NS1E_6fusion15FusionCallbacksIS1I_NS1O_13LinCombEltActINS1E_6thread4SiLuESJ_fSJ_fLNS_15FloatRoundStyleE2EEES1J_S1N_JEEENS4_5SM1004TMEM4LOAD26SM100_TMEM_LOAD_32dp32b32xENS4_13SM90_TMA_LOADENS12_INS13_ILi2ELi4ELi3EEES16_NST_INS5_IJS17_S1L_EEENS5_IJS1L_SC_EEEEEEENS4_39AutoVectorizingCopyWithAssumedAlignmentILi128EEENS4_14SM90_TMA_STOREES25_S27_S27_EEEvvEEEEvNT_6ParamsE,"",@"SHT_CUDA_INFO"
	.sectionflags	@""
	.align	4


	//----- nvinfo : EIATTR_CUDA_API_VERSION
	.align		4
        /*0000*/ 	.byte	0x04, 0x37
        /*0002*/ 	.short	(.L_33 - .L_32)
.L_32:
        /*0004*/ 	.word	0x00000082


	//----- nvinfo : EIATTR_KPARAM_INFO
	.align		4
.L_33:
        /*0008*/ 	.byte	0x04, 0x17
        /*000a*/ 	.short	(.L_35 - .L_34)
.L_34:
        /*000c*/ 	.word	0x00000000
        /*0010*/ 	.short	0x0000
        /*0012*/ 	.short	0x0000
        /*0014*/ 	.byte	0x00, 0xf0, 0x01, 0x20


	//----- nvinfo : EIATTR_AT_ENTRY_FRAGMENTS
	.align		4
.L_35:
        /*0018*/ 	.byte	0x04, 0x4f
        /*001a*/ 	.short	(.L_37 - .L_36)


	//   ....[0]....
.L_36:
        /*001c*/ 	.word	0x00000007


	//----- nvinfo : EIATTR_RESERVED_SMEM_USED
	.align		4
.L_37:
        /*0020*/ 	.byte	0x01, 0x41
	.zero		2


	//----- nvinfo : EIATTR_SPARSE_MMA_MASK
	.align		4
        /*0024*/ 	.byte	0x03, 0x50
        /*0026*/ 	.short	0x0000


	//----- nvinfo : EIATTR_TCGEN05_2CTA_USED
	.align		4
        /*0028*/ 	.byte	0x01, 0x52
	.zero		2


	//----- nvinfo : EIATTR_MAXREG_COUNT
	.align		4
        /*002c*/ 	.byte	0x03, 0x1b
        /*002e*/ 	.short	0x00ff


	//----- nvinfo : EIATTR_NUM_BARRIERS
	.align		4
        /*0030*/ 	.byte	0x02, 0x4c
        /*0032*/ 	.byte	0x07
	.zero		1


	//----- nvinfo : EIATTR_EXTERNS
	.align		4
        /*0034*/ 	.byte	0x04, 0x0f
        /*0036*/ 	.short	(.L_39 - .L_38)


	//   ....[0]....
	.align		4
.L_38:
        /*0038*/ 	.word	index@(__assertfail)


	//----- nvinfo : EIATTR_MERCURY_ISA_VERSION
	.align		4
.L_39:
        /*003c*/ 	.byte	0x03, 0x5f
        /*003e*/ 	.short	0x0101


	//----- nvinfo : EIATTR_INT_WARP_WIDE_INSTR_OFFSETS
	.align		4
        /*0040*/ 	.byte	0x04, 0x31
        /*0042*/ 	.short	(.L_41 - .L_40)


	//   ....[0]....
.L_40:
        /*0044*/ 	.word	0x00000d60


	//   ....[1]....
        /*0048*/ 	.word	0x00000e00


	//   ....[2]....
        /*004c*/ 	.word	0x00002150


	//   ....[3]....
        /*0050*/ 	.word	0x00004260


	//   ....[4]....
        /*0054*/ 	.word	0x00004290


	//   ....[5]....
        /*0058*/ 	.word	0x000042e0


	//   ....[6]....
        /*005c*/ 	.word	0x00004c00


	//   ....[7]....
        /*0060*/ 	.word	0x00004c60


	//   ....[8]....
        /*0064*/ 	.word	0x00004d40


	//   ....[9]....
        /*0068*/ 	.word	0x00004db0


	//   ....[10]....
        /*006c*/ 	.word	0x00004ec0


	//   ....[11]....
        /*0070*/ 	.word	0x00004f50


	//   ....[12]....
        /*0074*/ 	.word	0x00005120


	//   ....[13]....
        /*0078*/ 	.word	0x00005280


	//   ....[14]....
        /*007c*/ 	.word	0x00006180


	//----- nvinfo : EIATTR_COOP_GROUP_MASK_REGIDS
	.align		4
.L_41:
        /*0080*/ 	.byte	0x04, 0x29
        /*0082*/ 	.short	(.L_43 - .L_42)


	//   ....[0]....
.L_42:
        /*0084*/ 	.word	0xffffffff


	//   ....[1]....
        /*0088*/ 	.word	0xffffffff


	//   ....[2]....
        /*008c*/ 	.word	0xffffffff


	//   ....[3]....
        /*0090*/ 	.word	0xffffffff


	//   ....[4]....
        /*0094*/ 	.word	0xffffffff


	//   ....[5]....
        /*0098*/ 	.word	0xffffffff


	//   ....[6]....
        /*009c*/ 	.word	0xffffffff


	//   ....[7]....
        /*00a0*/ 	.word	0xffffffff


	//   ....[8]....
        /*00a4*/ 	.word	0xffffffff


	//   ....[9]....
        /*00a8*/ 	.word	0xffffffff


	//   ....[10]....
        /*00ac*/ 	.word	0xffffffff


	//   ....[11]....
        /*00b0*/ 	.word	0xffffffff


	//   ....[12]....
        /*00b4*/ 	.word	0xffffffff


	//   ....[13]....
        /*00b8*/ 	.word	0xffffffff


	//----- nvinfo : EIATTR_COOP_GROUP_INSTR_OFFSETS
	.align		4
.L_43:
        /*00bc*/ 	.byte	0x04, 0x28
        /*00be*/ 	.short	(.L_45 - .L_44)


	//   ....[0]....
.L_44:
        /*00c0*/ 	.word	0x000000c0


	//   ....[1]....
        /*00c4*/ 	.word	0x000004d0


	//   ....[2]....
        /*00c8*/ 	.word	0x000006d0


	//   ....[3]....
        /*00cc*/ 	.word	0x00000860


	//   ....[4]....
        /*00d0*/ 	.word	0x00000950


	//   ....[5]....
        /*00d4*/ 	.word	0x00000ab0


	//   ....[6]....
        /*00d8*/ 	.word	0x00000c40


	//   ....[7]....
        /*00dc*/ 	.word	0x00000e80


	//   ....[8]....
        /*00e0*/ 	.word	0x00002030


	//   ....[9]....
        /*00e4*/ 	.word	0x00003050


	//   ....[10]....
        /*00e8*/ 	.word	0x00003520


	//   ....[11]....
        /*00ec*/ 	.word	0x00003550


	//   ....[12]....
        /*00f0*/ 	.word	0x00004170


	//   ....[13]....
        /*00f4*/ 	.word	0x00004380


	//----- nvinfo : EIATTR_VRC_CTA_INIT_COUNT
	.align		4
.L_45:
        /*00f8*/ 	.byte	0x02, 0x4a
        /*00fa*/ 	.byte	0x80
	.zero		1


	//----- nvinfo : EIATTR_SYSCALL_OFFSETS
	.align		4
        /*00fc*/ 	.byte	0x04, 0x46
        /*00fe*/ 	.short	(.L_47 - .L_46)


	//   ....[0]....
.L_46:
        /*0100*/ 	.word	0x00005c60


	//   ....[1]....
        /*0104*/ 	.word	0x00005d50


	//   ....[2]....
        /*0108*/ 	.word	0x00006690


	//----- nvinfo : EIATTR_MBARRIER_INSTR_OFFSETS
	.align		4
.L_47:
        /*010c*/ 	.byte	0x04, 0x39
        /*010e*/ 	.short	(.L_49 - .L_48)


	//   ....[0]....
.L_48:
        /*0110*/ 	.word	0x000005c0
        /*0114*/ 	.word	0x000000ff
        /*0118*/ 	.word	0x00000000
        /*011c*/ 	.short	0x0100
        /*011e*/ 	.byte	0x08
	.zero		1


	//   ....[1]....
        /*0120*/ 	.word	0x000005d0
        /*0124*/ 	.word	0x000000ff
        /*0128*/ 	.word	0x00000040
        /*012c*/ 	.short	0x0100
        /*012e*/ 	.byte	0x08
	.zero		1


	//   ....[2]....
        /*0130*/ 	.word	0x000005e0
        /*0134*/ 	.word	0x000000ff
        /*0138*/ 	.word	0x00000008
        /*013c*/ 	.short	0x0100
        /*013e*/ 	.byte	0x08
	.zero		1


	//   ....[3]....
        /*0140*/ 	.word	0x000005f0
        /*0144*/ 	.word	0x000000ff
        /*0148*/ 	.word	0x00000048
        /*014c*/ 	.short	0x0100
        /*014e*/ 	.byte	0x08
	.zero		1


	//   ....[4]....
        /*0150*/ 	.word	0x00000600
        /*0154*/ 	.word	0x000000ff
        /*0158*/ 	.word	0x00000010
        /*015c*/ 	.short	0x0100
        /*015e*/ 	.byte	0x08
	.zero		1


	//   ....[5]....
        /*0160*/ 	.word	0x00000610
        /*0164*/ 	.word	0x000000ff
        /*0168*/ 	.word	0x00000050
        /*016c*/ 	.short	0x0100
        /*016e*/ 	.byte	0x08
	.zero		1


	//   ....[6]....
        /*0170*/ 	.word	0x00000620
        /*0174*/ 	.word	0x000000ff
        /*0178*/ 	.word	0x00000018
        /*017c*/ 	.short	0x0100
        /*017e*/ 	.byte	0x08
	.zero		1


	//   ....[7]....
        /*0180*/ 	.word	0x00000630
        /*0184*/ 	.word	0x000000ff
        /*0188*/ 	.word	0x00000058
        /*018c*/ 	.short	0x0100
        /*018e*/ 	.byte	0x08
	.zero		1


	//   ....[8]....
        /*0190*/ 	.word	0x00000640
        /*0194*/ 	.word	0x000000ff
        /*0198*/ 	.word	0x00000020
        /*019c*/ 	.short	0x0100
        /*019e*/ 	.byte	0x08
	.zero		1


	//   ....[9]....
        /*01a0*/ 	.word	0x00000650
        /*01a4*/ 	.word	0x000000ff
        /*01a8*/ 	.word	0x00000060
        /*01ac*/ 	.short	0x0100
        /*01ae*/ 	.byte	0x08
	.zero		1


	//   ....[10]....
        /*01b0*/ 	.word	0x00000660
        /*01b4*/ 	.word	0x000000ff
        /*01b8*/ 	.word	0x00000028
        /*01bc*/ 	.short	0x0100
        /*01be*/ 	.byte	0x08
	.zero		1


	//   ....[11]....
        /*01c0*/ 	.word	0x00000670
        /*01c4*/ 	.word	0x000000ff
        /*01c8*/ 	.word	0x00000068
        /*01cc*/ 	.short	0x0100
        /*01ce*/ 	.byte	0x08
	.zero		1


	//   ....[12]....
        /*01d0*/ 	.word	0x00000680
        /*01d4*/ 	.word	0x000000ff
        /*01d8*/ 	.word	0x00000030
        /*01dc*/ 	.short	0x0100
        /*01de*/ 	.byte	0x08
	.zero		1


	//   ....[13]....
        /*01e0*/ 	.word	0x00000690
        /*01e4*/ 	.word	0x000000ff
        /*01e8*/ 	.word	0x00000070
        /*01ec*/ 	.short	0x0100
        /*01ee*/ 	.byte	0x08
	.zero		1


	//   ....[14]....
        /*01f0*/ 	.word	0x000006a0
        /*01f4*/ 	.word	0x000000ff
        /*01f8*/ 	.word	0x00000038
        /*01fc*/ 	.short	0x0100
        /*01fe*/ 	.byte	0x08
	.zero		1


	//   ....[15]....
        /*0200*/ 	.word	0x000006b0
        /*0204*/ 	.word	0x000000ff
        /*0208*/ 	.word	0x00000078
        /*020c*/ 	.short	0x0100
        /*020e*/ 	.byte	0x08
	.zero		1


	//   ....[16]....
        /*0210*/ 	.word	0x000007d0
        /*0214*/ 	.word	0x000000ff
        /*0218*/ 	.word	0x00000080
        /*021c*/ 	.short	0x0100
        /*021e*/ 	.byte	0x09
	.zero		1


	//   ....[17]....
        /*0220*/ 	.word	0x000007e0
        /*0224*/ 	.word	0x000000ff
        /*0228*/ 	.word	0x000000a0
        /*022c*/ 	.short	0x0100
        /*022e*/ 	.byte	0x09
	.zero		1


	//   ....[18]....
        /*0230*/ 	.word	0x000007f0
        /*0234*/ 	.word	0x000000ff
        /*0238*/ 	.word	0x00000088
        /*023c*/ 	.short	0x0100
        /*023e*/ 	.byte	0x09
	.zero		1


	//   ....[19]....
        /*0240*/ 	.word	0x00000800
        /*0244*/ 	.word	0x000000ff
        /*0248*/ 	.word	0x000000a8
        /*024c*/ 	.short	0x0100
        /*024e*/ 	.byte	0x09
	.zero		1


	//   ....[20]....
        /*0250*/ 	.word	0x00000810
        /*0254*/ 	.word	0x000000ff
        /*0258*/ 	.word	0x00000090
        /*025c*/ 	.short	0x0100
        /*025e*/ 	.byte	0x09
	.zero		1


	//   ....[21]....
        /*0260*/ 	.word	0x00000820
        /*0264*/ 	.word	0x000000ff
        /*0268*/ 	.word	0x000000b0
        /*026c*/ 	.short	0x0100
        /*026e*/ 	.byte	0x09
	.zero		1


	//   ....[22]....
        /*0270*/ 	.word	0x00000830
        /*0274*/ 	.word	0x000000ff
        /*0278*/ 	.word	0x00000098
        /*027c*/ 	.short	0x0100
        /*027e*/ 	.byte	0x09
	.zero		1


	//   ....[23]....
        /*0280*/ 	.word	0x00000840
        /*0284*/ 	.word	0x000000ff
        /*0288*/ 	.word	0x000000b8
        /*028c*/ 	.short	0x0100
        /*028e*/ 	.byte	0x09
	.zero		1


	//   ....[24]....
        /*0290*/ 	.word	0x00000920
        /*0294*/ 	.word	0x000000ff
        /*0298*/ 	.word	0x000000c0
        /*029c*/ 	.short	0x0100
        /*029e*/ 	.byte	0x08
	.zero		1


	//   ....[25]....
        /*02a0*/ 	.word	0x00000930
        /*02a4*/ 	.word	0x000000ff
        /*02a8*/ 	.word	0x000000c8
        /*02ac*/ 	.short	0x0100
        /*02ae*/ 	.byte	0x08
	.zero		1


	//   ....[26]....
        /*02b0*/ 	.word	0x00000a60
        /*02b4*/ 	.word	0x000000ff
        /*02b8*/ 	.word	0x000000d0
        /*02bc*/ 	.short	0x0100
        /*02be*/ 	.byte	0x08
	.zero		1


	//   ....[27]....
        /*02c0*/ 	.word	0x00000a70
        /*02c4*/ 	.word	0x000000ff
        /*02c8*/ 	.word	0x000000e0
        /*02cc*/ 	.short	0x0100
        /*02ce*/ 	.byte	0x08
	.zero		1


	//   ....[28]....
        /*02d0*/ 	.word	0x00000a80
        /*02d4*/ 	.word	0x000000ff
        /*02d8*/ 	.word	0x000000d8
        /*02dc*/ 	.short	0x0100
        /*02de*/ 	.byte	0x08
	.zero		1


	//   ....[29]....
        /*02e0*/ 	.word	0x00000a90
        /*02e4*/ 	.word	0x000000ff
        /*02e8*/ 	.word	0x000000e8
        /*02ec*/ 	.short	0x0100
        /*02ee*/ 	.byte	0x08
	.zero		1


	//   ....[30]....
        /*02f0*/ 	.word	0x00000bb0
        /*02f4*/ 	.word	0x000000ff
        /*02f8*/ 	.word	0x000000f0
        /*02fc*/ 	.short	0x0100
        /*02fe*/ 	.byte	0x09
	.zero		1


	//   ....[31]....
        /*0300*/ 	.word	0x00000bc0
        /*0304*/ 	.word	0x000000ff
        /*0308*/ 	.word	0x00000110
        /*030c*/ 	.short	0x0100
        /*030e*/ 	.byte	0x09
	.zero		1


	//   ....[32]....
        /*0310*/ 	.word	0x00000bd0
        /*0314*/ 	.word	0x000000ff
        /*0318*/ 	.word	0x000000f8
        /*031c*/ 	.short	0x0100
        /*031e*/ 	.byte	0x09
	.zero		1


	//   ....[33]....
        /*0320*/ 	.word	0x00000be0
        /*0324*/ 	.word	0x000000ff
        /*0328*/ 	.word	0x00000118
        /*032c*/ 	.short	0x0100
        /*032e*/ 	.byte	0x09
	.zero		1


	//   ....[34]....
        /*0330*/ 	.word	0x00000bf0
        /*0334*/ 	.word	0x000000ff
        /*0338*/ 	.word	0x00000100
        /*033c*/ 	.short	0x0100
        /*033e*/ 	.byte	0x09
	.zero		1


	//   ....[35]....
        /*0340*/ 	.word	0x00000c00
        /*0344*/ 	.word	0x000000ff
        /*0348*/ 	.word	0x00000120
        /*034c*/ 	.short	0x0100
        /*034e*/ 	.byte	0x09
	.zero		1


	//   ....[36]....
        /*0350*/ 	.word	0x00000c10
        /*0354*/ 	.word	0x000000ff
        /*0358*/ 	.word	0x00000108
        /*035c*/ 	.short	0x0100
        /*035e*/ 	.byte	0x09
	.zero		1


	//   ....[37]....
        /*0360*/ 	.word	0x00000c20
        /*0364*/ 	.word	0x000000ff
        /*0368*/ 	.word	0x00000128
        /*036c*/ 	.short	0x0100
        /*036e*/ 	.byte	0x09
	.zero		1


	//   ....[38]....
        /*0370*/ 	.word	0x00000d10
        /*0374*/ 	.word	0x000000ff
        /*0378*/ 	.word	0x00000130
        /*037c*/ 	.short	0x0100
        /*037e*/ 	.byte	0x08
	.zero		1


	//   ....[39]....
        /*0380*/ 	.word	0x00000d20
        /*0384*/ 	.word	0x000000ff
        /*0388*/ 	.word	0x00000140
        /*038c*/ 	.short	0x0100
        /*038e*/ 	.byte	0x08
	.zero		1


	//   ....[40]....
        /*0390*/ 	.word	0x00000d30
        /*0394*/ 	.word	0x000000ff
        /*0398*/ 	.word	0x00000138
        /*039c*/ 	.short	0x0100
        /*039e*/ 	.byte	0x08
	.zero		1


	//   ....[41]....
        /*03a0*/ 	.word	0x00000d40
        /*03a4*/ 	.word	0x000000ff
        /*03a8*/ 	.word	0x00000148
        /*03ac*/ 	.short	0x0100
        /*03ae*/ 	.byte	0x08
	.zero		1


	//   ....[42]....
        /*03b0*/ 	.word	0x00000e30
        /*03b4*/ 	.word	0x000000ff
        /*03b8*/ 	.word	0x00000150
        /*03bc*/ 	.short	0x0100
        /*03be*/ 	.byte	0x07
	.zero		1


	//   ....[43]....
        /*03c0*/ 	.word	0x00001820
        /*03c4*/ 	.word	0x00000002
        /*03c8*/ 	.word	0x00000140
        /*03cc*/ 	.short	0x010a
        /*03ce*/ 	.byte	0xff
	.zero		1


	//   ....[44]....
        /*03d0*/ 	.word	0x00001850
        /*03d4*/ 	.word	0x00000002
        /*03d8*/ 	.word	0x00000130
        /*03dc*/ 	.short	0x0101
        /*03de*/ 	.byte	0xff
	.zero		1


	//   ....[45]....
        /*03e0*/ 	.word	0x00001920
        /*03e4*/ 	.word	0x000000ff
        /*03e8*/ 	.word	0x00000040
        /*03ec*/ 	.short	0x010a
        /*03ee*/ 	.byte	0x08
	.zero		1


	//   ....[46]....
        /*03f0*/ 	.word	0x00001a20
        /*03f4*/ 	.word	0x000000ff
        /*03f8*/ 	.word	0x00000040
        /*03fc*/ 	.short	0x010a
        /*03fe*/ 	.byte	0x21
	.zero		1


	//   ....[47]....
        /*0400*/ 	.word	0x00001bd0
        /*0404*/ 	.word	0x000000ff
        /*0408*/ 	.word	0x00000040
        /*040c*/ 	.short	0x010a
        /*040e*/ 	.byte	0x08
	.zero		1


	//   ....[48]....
        /*0410*/ 	.word	0x00001cf0
        /*0414*/ 	.word	0x000000ff
        /*0418*/ 	.word	0x000000c8
        /*041c*/ 	.short	0x0101
        /*041e*/ 	.byte	0x06
	.zero		1


	//   ....[49]....
        /*0420*/ 	.word	0x00001d00
        /*0424*/ 	.word	0x000000ff
        /*0428*/ 	.word	0x00000040
        /*042c*/ 	.short	0x010a
        /*042e*/ 	.byte	0x08
	.zero		1


	//   ....[50]....
        /*0430*/ 	.word	0x00001d80
        /*0434*/ 	.word	0x000000ff
        /*0438*/ 	.word	0x00000040
        /*043c*/ 	.short	0x010a
        /*043e*/ 	.byte	0x11
	.zero		1


	//   ....[51]....
        /*0440*/ 	.word	0x00001f10
        /*0444*/ 	.word	0x000000ff
        /*0448*/ 	.word	0x00000040
        /*044c*/ 	.short	0x010a
        /*044e*/ 	.byte	0x08
	.zero		1


	//   ....[52]....
        /*0450*/ 	.word	0x00002060
        /*0454*/ 	.word	0x00000002
        /*0458*/ 	.word	0x000000d0
        /*045c*/ 	.short	0x010a
        /*045e*/ 	.byte	0xff
	.zero		1


	//   ....[53]....
        /*0460*/ 	.word	0x00002120
        /*0464*/ 	.word	0x00000002
        /*0468*/ 	.word	0x00000000
        /*046c*/ 	.short	0x0101
        /*046e*/ 	.byte	0xff
	.zero		1


	//   ....[54]....
        /*0470*/ 	.word	0x00002680
        /*0474*/ 	.word	0x000000ff
        /*0478*/ 	.word	0x00000000
        /*047c*/ 	.short	0x010a
        /*047e*/ 	.byte	0x04
	.zero		1


	//   ....[55]....
        /*0480*/ 	.word	0x00002710
        /*0484*/ 	.word	0x000000ff
        /*0488*/ 	.word	0x00000000
        /*048c*/ 	.short	0x010a
        /*048e*/ 	.byte	0x04
	.zero		1


	//   ....[56]....
        /*0490*/ 	.word	0x000027a0
        /*0494*/ 	.word	0x000000ff
        /*0498*/ 	.word	0x00000000
        /*049c*/ 	.short	0x010a
        /*049e*/ 	.byte	0x04
	.zero		1


	//   ....[57]....
        /*04a0*/ 	.word	0x00002830
        /*04a4*/ 	.word	0x000000ff
        /*04a8*/ 	.word	0x00000000
        /*04ac*/ 	.short	0x010a
        /*04ae*/ 	.byte	0x04
	.zero		1


	//   ....[58]....
        /*04b0*/ 	.word	0x000028c0
        /*04b4*/ 	.word	0x000000ff
        /*04b8*/ 	.word	0x00000000
        /*04bc*/ 	.short	0x010a
        /*04be*/ 	.byte	0x04
	.zero		1


	//   ....[59]....
        /*04c0*/ 	.word	0x00002950
        /*04c4*/ 	.word	0x000000ff
        /*04c8*/ 	.word	0x00000000
        /*04cc*/ 	.short	0x010a
        /*04ce*/ 	.byte	0x04
	.zero		1


	//   ....[60]....
        /*04d0*/ 	.word	0x000029e0
        /*04d4*/ 	.word	0x000000ff
        /*04d8*/ 	.word	0x00000000
        /*04dc*/ 	.short	0x010a
        /*04de*/ 	.byte	0x04
	.zero		1


	//   ....[61]....
        /*04e0*/ 	.word	0x00002a80
        /*04e4*/ 	.word	0x00000000
        /*04e8*/ 	.word	0x00000000
        /*04ec*/ 	.short	0x010a
        /*04ee*/ 	.byte	0xff
	.zero		1


	//   ....[62]....
        /*04f0*/ 	.word	0x00002bb0
        /*04f4*/ 	.word	0x00000000
        /*04f8*/ 	.word	0x00000130
        /*04fc*/ 	.short	0x010a
        /*04fe*/ 	.byte	0xff
	.zero		1


	//   ....[63]....
        /*0500*/ 	.word	0x00002c20
        /*0504*/ 	.word	0x00000000
        /*0508*/ 	.word	0x00000000
        /*050c*/ 	.short	0x0101
        /*050e*/ 	.byte	0xff
	.zero		1


	//   ....[64]....
        /*0510*/ 	.word	0x00002c40
        /*0514*/ 	.word	0x000000ff
        /*0518*/ 	.word	0x000000e0
        /*051c*/ 	.short	0x010a
        /*051e*/ 	.byte	0x05
	.zero		1


	//   ....[65]....
        /*0520*/ 	.word	0x00002d60
        /*0524*/ 	.word	0x00000000
        /*0528*/ 	.word	0x000000d0
        /*052c*/ 	.short	0x010a
        /*052e*/ 	.byte	0xff
	.zero		1


	//   ....[66]....
        /*0530*/ 	.word	0x00002e60
        /*0534*/ 	.word	0x00000000
        /*0538*/ 	.word	0x00000000
        /*053c*/ 	.short	0x0101
        /*053e*/ 	.byte	0xff
	.zero		1


	//   ....[67]....
        /*0540*/ 	.word	0x00002ef0
        /*0544*/ 	.word	0x000000ff
        /*0548*/ 	.word	0x000000e0
        /*054c*/ 	.short	0x0106
        /*054e*/ 	.byte	0x05
	.zero		1


	//   ....[68]....
        /*0550*/ 	.word	0x00002f10
        /*0554*/ 	.word	0x000000ff
        /*0558*/ 	.word	0x000000e0
        /*055c*/ 	.short	0x010a
        /*055e*/ 	.byte	0x05
	.zero		1


	//   ....[69]....
        /*0560*/ 	.word	0x00002fa0
        /*0564*/ 	.word	0x000000ff
        /*0568*/ 	.word	0x000000e0
        /*056c*/ 	.short	0x0106
        /*056e*/ 	.byte	0x04
	.zero		1


	//   ....[70]....
        /*0570*/ 	.word	0x00002fe0
        /*0574*/ 	.word	0x00000000
        /*0578*/ 	.word	0x000000e0
        /*057c*/ 	.short	0x010a
        /*057e*/ 	.byte	0xff
	.zero		1


	//   ....[71]....
        /*0580*/ 	.word	0x00003220
        /*0584*/ 	.word	0x000000ff
        /*0588*/ 	.word	0x00000008
        /*058c*/ 	.short	0x010a
        /*058e*/ 	.byte	0x06
	.zero		1


	//   ....[72]....
        /*0590*/ 	.word	0x00003240
        /*0594*/ 	.word	0x000000ff
        /*0598*/ 	.word	0x00000008
        /*059c*/ 	.short	0x010a
        /*059e*/ 	.byte	0x06
	.zero		1


	//   ....[73]....
        /*05a0*/ 	.word	0x000033d0
        /*05a4*/ 	.word	0x000000ff
        /*05a8*/ 	.word	0x00000008
        /*05ac*/ 	.short	0x010a
        /*05ae*/ 	.byte	0x06
	.zero		1


	//   ....[74]....
        /*05b0*/ 	.word	0x000033f0
        /*05b4*/ 	.word	0x000000ff
        /*05b8*/ 	.word	0x00000008
        /*05bc*/ 	.short	0x010a
        /*05be*/ 	.byte	0x06
	.zero		1


	//   ....[75]....
        /*05c0*/ 	.word	0x000034b0
        /*05c4*/ 	.word	0x000000ff
        /*05c8*/ 	.word	0x00000000
        /*05cc*/ 	.short	0x0101
        /*05ce*/ 	.byte	0x07
	.zero		1


	//   ....[76]....
        /*05d0*/ 	.word	0x000037f0
        /*05d4*/ 	.word	0x00000000
        /*05d8*/ 	.word	0x000000d0
        /*05dc*/ 	.short	0x010a
        /*05de*/ 	.byte	0xff
	.zero		1


	//   ....[77]....
        /*05e0*/ 	.word	0x000038b0
        /*05e4*/ 	.word	0x00000000
        /*05e8*/ 	.word	0x00000000
        /*05ec*/ 	.short	0x0101
        /*05ee*/ 	.byte	0xff
	.zero		1


	//   ....[78]....
        /*05f0*/ 	.word	0x00003970
        /*05f4*/ 	.word	0x000000ff
        /*05f8*/ 	.word	0x00000000
        /*05fc*/ 	.short	0x010a
        /*05fe*/ 	.byte	0x08
	.zero		1


	//   ....[79]....
        /*0600*/ 	.word	0x00003980
        /*0604*/ 	.word	0x000000ff
        /*0608*/ 	.word	0x00000110
        /*060c*/ 	.short	0x010a
        /*060e*/ 	.byte	0x09
	.zero		1


	//   ....[80]....
        /*0610*/ 	.word	0x00003a30
        /*0614*/ 	.word	0x000000ff
        /*0618*/ 	.word	0x00000000
        /*061c*/ 	.short	0x010a
        /*061e*/ 	.byte	0x08
	.zero		1


	//   ....[81]....
        /*0620*/ 	.word	0x00003b60
        /*0624*/ 	.word	0x000000ff
        /*0628*/ 	.word	0x00000000
        /*062c*/ 	.short	0x010a
        /*062e*/ 	.byte	0x1e
	.zero		1


	//   ....[82]....
        /*0630*/ 	.word	0x00003e60
        /*0634*/ 	.word	0x000000ff
        /*0638*/ 	.word	0x00000000
        /*063c*/ 	.short	0x010a
        /*063e*/ 	.byte	0x08
	.zero		1


	//   ....[83]....
        /*0640*/ 	.word	0x00003ef0
        /*0644*/ 	.word	0x000000ff
        /*0648*/ 	.word	0x00000000
        /*064c*/ 	.short	0x010a
        /*064e*/ 	.byte	0x08
	.zero		1


	//   ....[84]....
        /*0650*/ 	.word	0x00003f80
        /*0654*/ 	.word	0x000000ff
        /*0658*/ 	.word	0x00000000
        /*065c*/ 	.short	0x010a
        /*065e*/ 	.byte	0x08
	.zero		1


	//   ....[85]....
        /*0660*/ 	.word	0x00004020
        /*0664*/ 	.word	0x00000000
        /*0668*/ 	.word	0x00000000
        /*066c*/ 	.short	0x010a
        /*066e*/ 	.byte	0xff
	.zero		1


	//   ....[86]....
        /*0670*/ 	.word	0x00004060
        /*0674*/ 	.word	0x00000000
        /*0678*/ 	.word	0x00000000
        /*067c*/ 	.short	0x010a
        /*067e*/ 	.byte	0xff
	.zero		1


	//   ....[87]....
        /*0680*/ 	.word	0x000040d0
        /*0684*/ 	.word	0x000000ff
        /*0688*/ 	.word	0x00000000
        /*068c*/ 	.short	0x0101
        /*068e*/ 	.byte	0x05
	.zero		1


	//   ....[88]....
        /*0690*/ 	.word	0x00004110
        /*0694*/ 	.word	0x000000ff
        /*0698*/ 	.word	0x00000150
        /*069c*/ 	.short	0x010a
        /*069e*/ 	.byte	0x07
	.zero		1


	//   ....[89]....
        /*06a0*/ 	.word	0x00004160
        /*06a4*/ 	.word	0x000000ff
        /*06a8*/ 	.word	0x00000000
        /*06ac*/ 	.short	0x0101
        /*06ae*/ 	.byte	0x05
	.zero		1


	//   ....[90]....
        /*06b0*/ 	.word	0x000045b0
        /*06b4*/ 	.word	0x00000000
        /*06b8*/ 	.word	0x000000d0
        /*06bc*/ 	.short	0x010a
        /*06be*/ 	.byte	0xff
	.zero		1


	//   ....[91]....
        /*06c0*/ 	.word	0x00004670
        /*06c4*/ 	.word	0x00000000
        /*06c8*/ 	.word	0x00000000
        /*06cc*/ 	.short	0x0101
        /*06ce*/ 	.byte	0xff
	.zero		1


	//   ....[92]....
        /*06d0*/ 	.word	0x00004990
        /*06d4*/ 	.word	0x000000ff
        /*06d8*/ 	.word	0x000000c8
        /*06dc*/ 	.short	0x010a
        /*06de*/ 	.byte	0x07
	.zero		1


	//   ....[93]....
        /*06e0*/ 	.word	0x00004b80
        /*06e4*/ 	.word	0x000000ff
        /*06e8*/ 	.word	0x000000a0
        /*06ec*/ 	.short	0x010a
        /*06ee*/ 	.byte	0x07
	.zero		1


	//   ....[94]....
        /*06f0*/ 	.word	0x00004cf0
        /*06f4*/ 	.word	0x000000ff
        /*06f8*/ 	.word	0x00000080
        /*06fc*/ 	.short	0x010b
        /*06fe*/ 	.byte	0x07
	.zero		1


	//   ....[95]....
        /*0700*/ 	.word	0x00004d00
        /*0704*/ 	.word	0x000000ff
        /*0708*/ 	.word	0x00000000
        /*070c*/ 	.short	0x0101
        /*070e*/ 	.byte	0x08
	.zero		1


	//   ....[96]....
        /*0710*/ 	.word	0x00004d10
        /*0714*/ 	.word	0x000000ff
        /*0718*/ 	.word	0x000000a8
        /*071c*/ 	.short	0x010a
        /*071e*/ 	.byte	0x07
	.zero		1


	//   ....[97]....
        /*0720*/ 	.word	0x00004e60
        /*0724*/ 	.word	0x000000ff
        /*0728*/ 	.word	0x00000088
        /*072c*/ 	.short	0x010b
        /*072e*/ 	.byte	0x07
	.zero		1


	//   ....[98]....
        /*0730*/ 	.word	0x00004e70
        /*0734*/ 	.word	0x000000ff
        /*0738*/ 	.word	0x00000000
        /*073c*/ 	.short	0x0101
        /*073e*/ 	.byte	0x08
	.zero		1


	//   ....[99]....
        /*0740*/ 	.word	0x00004e80
        /*0744*/ 	.word	0x000000ff
        /*0748*/ 	.word	0x000000b0
        /*074c*/ 	.short	0x010a
        /*074e*/ 	.byte	0x07
	.zero		1


	//   ....[100]....
        /*0750*/ 	.word	0x00005000
        /*0754*/ 	.word	0x000000ff
        /*0758*/ 	.word	0x00000090
        /*075c*/ 	.short	0x010b
        /*075e*/ 	.byte	0x07
	.zero		1


	//   ....[101]....
        /*0760*/ 	.word	0x00005040
        /*0764*/ 	.word	0x000000ff
        /*0768*/ 	.word	0x00000000
        /*076c*/ 	.short	0x0101
        /*076e*/ 	.byte	0x08
	.zero		1


	//   ....[102]....
        /*0770*/ 	.word	0x00005080
        /*0774*/ 	.word	0x000000ff
        /*0778*/ 	.word	0x000000b8
        /*077c*/ 	.short	0x010a
        /*077e*/ 	.byte	0x07
	.zero		1


	//   ....[103]....
        /*0780*/ 	.word	0x000052c0
        /*0784*/ 	.word	0x000000ff
        /*0788*/ 	.word	0x00000098
        /*078c*/ 	.short	0x010b
        /*078e*/ 	.byte	0x07
	.zero		1


	//   ....[104]....
        /*0790*/ 	.word	0x000052e0
        /*0794*/ 	.word	0x000000ff
        /*0798*/ 	.word	0x00000000
        /*079c*/ 	.short	0x0101
        /*079e*/ 	.byte	0x0d
	.zero		1


	//   ....[105]....
        /*07a0*/ 	.word	0x00005310
        /*07a4*/ 	.word	0x000000ff
        /*07a8*/ 	.word	0x000000a0
        /*07ac*/ 	.short	0x010a
        /*07ae*/ 	.byte	0x07
	.zero		1


	//   ....[106]....
        /*07b0*/ 	.word	0x00005330
        /*07b4*/ 	.word	0x000000ff
        /*07b8*/ 	.word	0x000000a8
        /*07bc*/ 	.short	0x010a
        /*07be*/ 	.byte	0x07
	.zero		1


	//   ....[107]....
        /*07c0*/ 	.word	0x00005350
        /*07c4*/ 	.word	0x000000ff
        /*07c8*/ 	.word	0x000000b0
        /*07cc*/ 	.short	0x010a
        /*07ce*/ 	.byte	0x07
	.zero		1


	//   ....[108]....
        /*07d0*/ 	.word	0x00005390
        /*07d4*/ 	.word	0x00000000
        /*07d8*/ 	.word	0x000000b8
        /*07dc*/ 	.short	0x010a
        /*07de*/ 	.byte	0xff
	.zero		1


	//   ....[109]....
        /*07e0*/ 	.word	0x00005600
        /*07e4*/ 	.word	0x00000000
        /*07e8*/ 	.word	0x000000d0
        /*07ec*/ 	.short	0x010a
        /*07ee*/ 	.byte	0xff
	.zero		1


	//   ....[110]....
        /*07f0*/ 	.word	0x000056c0
        /*07f4*/ 	.word	0x00000000
        /*07f8*/ 	.word	0x00000000
        /*07fc*/ 	.short	0x0101
        /*07fe*/ 	.byte	0xff
	.zero		1


	//   ....[111]....
        /*0800*/ 	.word	0x00006210
        /*0804*/ 	.word	0x000000ff
        /*0808*/ 	.word	0x00000080
        /*080c*/ 	.short	0x010a
        /*080e*/ 	.byte	0x04
	.zero		1


	//   ....[112]....
        /*0810*/ 	.word	0x00006230
        /*0814*/ 	.word	0x00000003
        /*0818*/ 	.word	0x000000f0
        /*081c*/ 	.short	0x010a
        /*081e*/ 	.byte	0xff
	.zero		1


	//   ....[113]....
        /*0820*/ 	.word	0x000063d0
        /*0824*/ 	.word	0x00000002
        /*0828*/ 	.word	0x00000080
        /*082c*/ 	.short	0x010a
        /*082e*/ 	.byte	0xff
	.zero		1


	//   ....[114]....
        /*0830*/ 	.word	0x00006560
        /*0834*/ 	.word	0x00000070
        /*0838*/ 	.word	0x000000f0
        /*083c*/ 	.short	0x010a
        /*083e*/ 	.byte	0xff
	.zero		1


	//   ....[115]....
        /*0840*/ 	.word	0x00007500
        /*0844*/ 	.word	0x00000032
        /*0848*/ 	.word	0x00000000
        /*084c*/ 	.short	0x0101
        /*084e*/ 	.byte	0xff
	.zero		1


	//   ....[116]....
        /*0850*/ 	.word	0x0000a400
        /*0854*/ 	.word	0x00000000
        /*0858*/ 	.word	0x00000000
        /*085c*/ 	.short	0x0101
        /*085e*/ 	.byte	0xff
	.zero		1


	//   ....[117]....
        /*0860*/ 	.word	0x0000a480
        /*0864*/ 	.word	0x00000002
        /*0868*/ 	.word	0x00000080
        /*086c*/ 	.short	0x010a
        /*086e*/ 	.byte	0xff
	.zero		1


	//   ....[118]....
        /*0870*/ 	.word	0x0000a6e0
        /*0874*/ 	.word	0x00000000
        /*0878*/ 	.word	0x00000000
        /*087c*/ 	.short	0x0101
        /*087e*/ 	.byte	0xff
	.zero		1


	//   ....[119]....
        /*0880*/ 	.word	0x0000a700
        /*0884*/ 	.word	0x00000002
        /*0888*/ 	.word	0x00000140
        /*088c*/ 	.short	0x010a
        /*088e*/ 	.byte	0xff
	.zero		1


	//   ....[120]....
        /*0890*/ 	.word	0x0000a760
        /*0894*/ 	.word	0x00000002
        /*0898*/ 	.word	0x00000040
        /*089c*/ 	.short	0x010a
        /*089e*/ 	.byte	0xff
	.zero		1


	//   ....[121]....
        /*08a0*/ 	.word	0x0000a7c0
        /*08a4*/ 	.word	0x00000002
        /*08a8*/ 	.word	0x00000040
        /*08ac*/ 	.short	0x010a
        /*08ae*/ 	.byte	0xff
	.zero		1


	//   ....[122]....
        /*08b0*/ 	.word	0x0000a810
        /*08b4*/ 	.word	0x00000002
        /*08b8*/ 	.word	0x000000d0
        /*08bc*/ 	.short	0x010a
        /*08be*/ 	.byte	0xff
	.zero		1


	//   ....[123]....
        /*08c0*/ 	.word	0x0000a870
        /*08c4*/ 	.word	0x00000000
        /*08c8*/ 	.word	0x00000000
        /*08cc*/ 	.short	0x010a
        /*08ce*/ 	.byte	0xff
	.zero		1


	//   ....[124]....
        /*08d0*/ 	.word	0x0000a8d0
        /*08d4*/ 	.word	0x00000000
        /*08d8*/ 	.word	0x00000000
        /*08dc*/ 	.short	0x010a
        /*08de*/ 	.byte	0xff
	.zero		1


	//   ....[125]....
        /*08e0*/ 	.word	0x0000a930
        /*08e4*/ 	.word	0x00000000
        /*08e8*/ 	.word	0x00000000
        /*08ec*/ 	.short	0x010a
        /*08ee*/ 	.byte	0xff
	.zero		1


	//   ....[126]....
        /*08f0*/ 	.word	0x0000a990
        /*08f4*/ 	.word	0x00000000
        /*08f8*/ 	.word	0x00000000
        /*08fc*/ 	.short	0x010a
        /*08fe*/ 	.byte	0xff
	.zero		1


	//   ....[127]....
        /*0900*/ 	.word	0x0000a9f0
        /*0904*/ 	.word	0x00000000
        /*0908*/ 	.word	0x00000000
        /*090c*/ 	.short	0x010a
        /*090e*/ 	.byte	0xff
	.zero		1


	//   ....[128]....
        /*0910*/ 	.word	0x0000aa50
        /*0914*/ 	.word	0x00000000
        /*0918*/ 	.word	0x00000000
        /*091c*/ 	.short	0x010a
        /*091e*/ 	.byte	0xff
	.zero		1


	//   ....[129]....
        /*0920*/ 	.word	0x0000aab0
        /*0924*/ 	.word	0x00000000
        /*0928*/ 	.word	0x00000000
        /*092c*/ 	.short	0x010a
        /*092e*/ 	.byte	0xff
	.zero		1


	//   ....[130]....
        /*0930*/ 	.word	0x0000ab00
        /*0934*/ 	.word	0x00000000
        /*0938*/ 	.word	0x00000130
        /*093c*/ 	.short	0x010a
        /*093e*/ 	.byte	0xff
	.zero		1


	//   ....[131]....
        /*0940*/ 	.word	0x0000ab60
        /*0944*/ 	.word	0x00000000
        /*0948*/ 	.word	0x000000e0
        /*094c*/ 	.short	0x010a
        /*094e*/ 	.byte	0xff
	.zero		1


	//   ....[132]....
        /*0950*/ 	.word	0x0000abb0
        /*0954*/ 	.word	0x00000000
        /*0958*/ 	.word	0x000000d0
        /*095c*/ 	.short	0x010a
        /*095e*/ 	.byte	0xff
	.zero		1


	//   ....[133]....
        /*0960*/ 	.word	0x0000ac10
        /*0964*/ 	.word	0x00000000
        /*0968*/ 	.word	0x000000e0
        /*096c*/ 	.short	0x010a
        /*096e*/ 	.byte	0xff
	.zero		1


	//   ....[134]....
        /*0970*/ 	.word	0x0000ac70
        /*0974*/ 	.word	0x00000004
        /*0978*/ 	.word	0x00000008
        /*097c*/ 	.short	0x010a
        /*097e*/ 	.byte	0xff
	.zero		1


	//   ....[135]....
        /*0980*/ 	.word	0x0000ad50
        /*0984*/ 	.word	0x00000002
        /*0988*/ 	.word	0x00000008
        /*098c*/ 	.short	0x010a
        /*098e*/ 	.byte	0xff
	.zero		1


	//   ....[136]....
        /*0990*/ 	.word	0x0000ada0
        /*0994*/ 	.word	0x00000000
        /*0998*/ 	.word	0x000000d0
        /*099c*/ 	.short	0x010a
        /*099e*/ 	.byte	0xff
	.zero		1


	//   ....[137]....
        /*09a0*/ 	.word	0x0000ae00
        /*09a4*/ 	.word	0x00000000
        /*09a8*/ 	.word	0x00000110
        /*09ac*/ 	.short	0x010a
        /*09ae*/ 	.byte	0xff
	.zero		1


	//   ....[138]....
        /*09b0*/ 	.word	0x0000ae60
        /*09b4*/ 	.word	0x00000000
        /*09b8*/ 	.word	0x00000000
        /*09bc*/ 	.short	0x010a
        /*09be*/ 	.byte	0xff
	.zero		1


	//   ....[139]....
        /*09c0*/ 	.word	0x0000aec0
        /*09c4*/ 	.word	0x00000000
        /*09c8*/ 	.word	0x00000000
        /*09cc*/ 	.short	0x010a
        /*09ce*/ 	.byte	0xff
	.zero		1


	//   ....[140]....
        /*09d0*/ 	.word	0x0000af20
        /*09d4*/ 	.word	0x00000000
        /*09d8*/ 	.word	0x00000000
        /*09dc*/ 	.short	0x010a
        /*09de*/ 	.byte	0xff
	.zero		1


	//   ....[141]....
        /*09e0*/ 	.word	0x0000af80
        /*09e4*/ 	.word	0x00000000
        /*09e8*/ 	.word	0x00000000
        /*09ec*/ 	.short	0x010a
        /*09ee*/ 	.byte	0xff
	.zero		1


	//   ....[142]....
        /*09f0*/ 	.word	0x0000afe0
        /*09f4*/ 	.word	0x00000000
        /*09f8*/ 	.word	0x00000150
        /*09fc*/ 	.short	0x010a
        /*09fe*/ 	.byte	0xff
	.zero		1


	//   ....[143]....
        /*0a00*/ 	.word	0x0000b030
        /*0a04*/ 	.word	0x00000000
        /*0a08*/ 	.word	0x000000d0
        /*0a0c*/ 	.short	0x010a
        /*0a0e*/ 	.byte	0xff
	.zero		1


	//   ....[144]....
        /*0a10*/ 	.word	0x0000b090
        /*0a14*/ 	.word	0x00000000
        /*0a18*/ 	.word	0x000000c8
        /*0a1c*/ 	.short	0x010a
        /*0a1e*/ 	.byte	0xff
	.zero		1


	//   ....[145]....
        /*0a20*/ 	.word	0x0000b0f0
        /*0a24*/ 	.word	0x00000000
        /*0a28*/ 	.word	0x000000a0
        /*0a2c*/ 	.short	0x010a
        /*0a2e*/ 	.byte	0xff
	.zero		1


	//   ....[146]....
        /*0a30*/ 	.word	0x0000b150
        /*0a34*/ 	.word	0x00000000
        /*0a38*/ 	.word	0x000000a8
        /*0a3c*/ 	.short	0x010a
        /*0a3e*/ 	.byte	0xff
	.zero		1


	//   ....[147]....
        /*0a40*/ 	.word	0x0000b1b0
        /*0a44*/ 	.word	0x00000000
        /*0a48*/ 	.word	0x000000b0
        /*0a4c*/ 	.short	0x010a
        /*0a4e*/ 	.byte	0xff
	.zero		1


	//   ....[148]....
        /*0a50*/ 	.word	0x0000b210
        /*0a54*/ 	.word	0x00000000
        /*0a58*/ 	.word	0x000000b8
        /*0a5c*/ 	.short	0x010a
        /*0a5e*/ 	.byte	0xff
	.zero		1


	//   ....[149]....
        /*0a60*/ 	.word	0x0000b270
        /*0a64*/ 	.word	0x00000000
        /*0a68*/ 	.word	0x000000a0
        /*0a6c*/ 	.short	0x010a
        /*0a6e*/ 	.byte	0xff
	.zero		1


	//   ....[150]....
        /*0a70*/ 	.word	0x0000b2d0
        /*0a74*/ 	.word	0x00000000
        /*0a78*/ 	.word	0x000000a8
        /*0a7c*/ 	.short	0x010a
        /*0a7e*/ 	.byte	0xff
	.zero		1


	//   ....[151]....
        /*0a80*/ 	.word	0x0000b330
        /*0a84*/ 	.word	0x00000000
        /*0a88*/ 	.word	0x000000b0
        /*0a8c*/ 	.short	0x010a
        /*0a8e*/ 	.byte	0xff
	.zero		1


	//   ....[152]....
        /*0a90*/ 	.word	0x0000b380
        /*0a94*/ 	.word	0x00000000
        /*0a98*/ 	.word	0x000000d0
        /*0a9c*/ 	.short	0x010a
        /*0a9e*/ 	.byte	0xff
	.zero		1


	//   ....[153]....
        /*0aa0*/ 	.word	0x0000b3d0
        /*0aa4*/ 	.word	0x00000002
        /*0aa8*/ 	.word	0x00000080
        /*0aac*/ 	.short	0x010a
        /*0aae*/ 	.byte	0xff
	.zero		1


	//   ....[154]....
        /*0ab0*/ 	.word	0x0000b420
        /*0ab4*/ 	.word	0x00000070
        /*0ab8*/ 	.word	0x000000f0
        /*0abc*/ 	.short	0x010a
        /*0abe*/ 	.byte	0xff
	.zero		1


	//----- nvinfo : EIATTR_NUM_MBARRIERS
	.align		4
.L_49:
        /*0ac0*/ 	.byte	0x03, 0x38
        /*0ac2*/ 	.short	0x002b


	//----- nvinfo : EIATTR_EXIT_INSTR_OFFSETS
	.align		4
        /*0ac4*/ 	.byte	0x04, 0x1c
        /*0ac6*/ 	.short	(.L_51 - .L_50)


	//   ....[0]....
.L_50:
        /*0ac8*/ 	.word	0x00002ab0


	//   ....[1]....
        /*0acc*/ 	.word	0x00002fb0


	//   ....[2]....
        /*0ad0*/ 	.word	0x00003010


	//   ....[3]....
        /*0ad4*/ 	.word	0x00004390


	//   ....[4]....
        /*0ad8*/ 	.word	0x000053c0


	//   ....[5]....
        /*0adc*/ 	.word	0x00005400


	//   ....[6]....
        /*0ae0*/ 	.word	0x0000a5c0


	//   ....[7]....
        /*0ae4*/ 	.word	0x0000a640


	//   ....[8]....
        /*0ae8*/ 	.word	0x0000a670


	//   ....[9]....
        /*0aec*/ 	.word	0x0000a6f0


	//----- nvinfo : EIATTR_MAX_THREADS
	.align		4
.L_51:
        /*0af0*/ 	.byte	0x04, 0x05
        /*0af2*/ 	.short	(.L_53 - .L_52)
.L_52:
        /*0af4*/ 	.word	0x00000100
        /*0af8*/ 	.word	0x00000001
        /*0afc*/ 	.word	0x00000001


	//----- nvinfo : EIATTR_CRS_STACK_SIZE
	.align		4
.L_53:
        /*0b00*/ 	.byte	0x04, 0x1e
        /*0b02*/ 	.short	(.L_55 - .L_54)
.L_54:
        /*0b04*/ 	.word	0x00000000


	//----- nvinfo : EIATTR_CBANK_PARAM_SIZE
	.align		4
.L_55:
        /*0b08*/ 	.byte	0x03, 0x19
        /*0b0a*/ 	.short	0x0800


	//----- nvinfo : EIATTR_PARAM_CBANK
	.align		4
        /*0b0c*/ 	.byte	0x04, 0x0a
        /*0b0e*/ 	.short	(.L_57 - .L_56)
	.align		4
.L_56:
        /*0b10*/ 	.word	index@(.nv.constant0._ZN7cutlass13device_kernelINS_4gemm6kernel13GemmUniversalIN4cute5tupleIJiiiiEEENS1_10collective13CollectiveMmaINS1_35MainloopSm100TmaUmmaWarpSpecializedILi8ELi2ELi4ENS5_IJNS4_1CILi2EEENSA_ILi1EEESC_EEEEENS5_IJNSA_ILi256EEENSA_ILi128EEENSA_ILi64EEEEEENS_10bfloat16_tENS5_IJlSC_lEEESJ_SK_NS4_8TiledMMAINS4_8MMA_AtomIJNS4_26SM100_MMA_F16BF16_2x1SM_SSISJ_SJ_fLi256ELi128ELNS4_4UMMA5MajorE0ELSP_0ELNSO_7ScaleInE0ELSQ_0EEEEEENS4_6LayoutINS5_IJSC_SC_SC_EEENS5_IJNSA_ILi0EEESV_SV_EEEEENS5_IJNS4_10UnderscoreESY_SY_EEEEENS4_18SM100_TMA_2SM_LOADENS4_14ComposedLayoutINS4_7SwizzleILi3ELi4ELi3EEENS4_18smem_ptr_flag_bitsILi16EEENST_INS5_IJNSA_ILi8EEESH_EEENS5_IJSH_SC_EEEEEEEvNS4_8identityES11_S1B_vS1C_EENS_8epilogue10collective18CollectiveEpilogueINS1E_23Sm100TmaWarpSpecializedILi4ELi2ELi32ELb1ELb0EEEJNS5_IJSG_SG_SH_EEENS5_IJNST_ISG_SC_EENST_INSA_ILi32EEESC_EEEEESJ_SK_SJ_SK_NS1E_6fusion15FusionCallbacksIS1I_NS1O_13LinCombEltActINS1E_6thread4SiLuESJ_fSJ_fLNS_15FloatRoundStyleE2EEES1J_S1N_JEEENS4_5SM1004TMEM4LOAD26SM100_TMEM_LOAD_32dp32b32xENS4_13SM90_TMA_LOADENS12_INS13_ILi2ELi4ELi3EEES16_NST_INS5_IJS17_S1L_EEENS5_IJS1L_SC_EEEEEEENS4_39AutoVectorizingCopyWithAssumedAlignmentILi128EEENS4_14SM90_TMA_STOREES25_S27_S27_EEEvvEEEEvNT_6ParamsE)
        /*0b14*/ 	.short	0x0380
        /*0b16*/ 	.short	0x0800


	//----- nvinfo : EIATTR_SW_WAR
	.align		4
.L_57:
        /*0b18*/ 	.byte	0x04, 0x36
        /*0b1a*/ 	.short	(.L_59 - .L_58)
.L_58:
        /*0b1c*/ 	.word	0x00000008
.L_59:


//--------------------- .nv.callgraph             --------------------------
	.section	.nv.callgraph,"",@"SHT_CUDA_CALLGRAPH"
	.align	4
	.sectionentsize	8
	.align		4
        /*0000*/ 	.word	0x00000000
	.align		4
        /*0004*/ 	.word	0xffffffff
	.align		4
        /*0008*/ 	.word	index@(_ZN7cutlass13device_kernelINS_4gemm6kernel13GemmUniversalIN4cute5tupleIJiiiiEEENS1_10collective13CollectiveMmaINS1_35MainloopSm100TmaUmmaWarpSpecializedILi8ELi2ELi4ENS5_IJNS4_1CILi2EEENSA_ILi1EEESC_EEEEENS5_IJNSA_ILi256EEENSA_ILi128EEENSA_ILi64EEEEEENS_10bfloat16_tENS5_IJlSC_lEEESJ_SK_NS4_8TiledMMAINS4_8MMA_AtomIJNS4_26SM100_MMA_F16BF16_2x1SM_SSISJ_SJ_fLi256ELi128ELNS4_4UMMA5MajorE0ELSP_0ELNSO_7ScaleInE0ELSQ_0EEEEEENS4_6LayoutINS5_IJSC_SC_SC_EEENS5_IJNSA_ILi0EEESV_SV_EEEEENS5_IJNS4_10UnderscoreESY_SY_EEEEENS4_18SM100_TMA_2SM_LOADENS4_14ComposedLayoutINS4_7SwizzleILi3ELi4ELi3EEENS4_18smem_ptr_flag_bitsILi16EEENST_INS5_IJNSA_ILi8EEESH_EEENS5_IJSH_SC_EEEEEEEvNS4_8identityES11_S1B_vS1C_EENS_8epilogue10collective18CollectiveEpilogueINS1E_23Sm100TmaWarpSpecializedILi4ELi2ELi32ELb1ELb0EEEJNS5_IJSG_SG_SH_EEENS5_IJNST_ISG_SC_EENST_INSA_ILi32EEESC_EEEEESJ_SK_SJ_SK_NS1E_6fusion15FusionCallbacksIS1I_NS1O_13LinCombEltActINS1E_6thread4SiLuESJ_fSJ_fLNS_15FloatRoundStyleE2EEES1J_S1N_JEEENS4_5SM1004TMEM4LOAD26SM100_TMEM_LOAD_32dp32b32xENS4_13SM90_TMA_LOADENS12_INS13_ILi2ELi4ELi3EEES16_NST_INS5_IJS17_S1L_EEENS5_IJS1L_SC_EEEEEEENS4_39AutoVectorizingCopyWithAssumedAlignmentILi128EEENS4_14SM90_TMA_STOREES25_S27_S27_EEEvvEEEEvNT_6ParamsE)
	.align		4
        /*000c*/ 	.word	index@(__assertfail)
	.align		4
        /*0010*/ 	.word	0x00000000
	.align		4
        /*0014*/ 	.word	0xfffffffe
	.align		4
        /*0018*/ 	.word	0x00000000
	.align		4
        /*001c*/ 	.word	0xfffffffd
	.align		4
        /*0020*/ 	.word	0x00000000
	.align		4
        /*0024*/ 	.word	0xfffffffc


//--------------------- .nv.constant4             --------------------------
	.section	.nv.constant4,"a",@progbits
	.align	8
	.align		8
.nv.constant4:
        /*0000*/ 	.dword	__assertfail
	.align		8
        /*0008*/ 	.dword	__unnamed_1
	.align		8
        /*0010*/ 	.dword	__unnamed_2
	.align		8
        /*0018*/ 	.dword	_ZN39_INTERNAL_48a0aa05_4_k_cu_899cab2a_29954cuda3std3__45__cpo5beginE
	.align		8
        /*0020*/ 	.dword	_ZN39_INTERNAL_48a0aa05_4_k_cu_899cab2a_29954cuda3std3__45__cpo3endE
	.align		8
        /*0028*/ 	.dword	_ZN39_INTERNAL_48a0aa05_4_k_cu_899cab2a_29954cuda3std3__45__cpo6cbeginE
	.align		8
        /*0030*/ 	.dword	_ZN39_INTERNAL_48a0aa05_4_k_cu_899cab2a_29954cuda3std3__45__cpo4cendE
	.align		8
        /*0038*/ 	.dword	_ZN39_INTERNAL_48a0aa05_4_k_cu_899cab2a_29954cuda3std3__441_GLOBAL__N__48a0aa05_4_k_cu_899cab2a_29956ignoreE
	.align		8
        /*0040*/ 	.dword	_ZN39_INTERNAL_48a0aa05_4_k_cu_899cab2a_29954cuda3std3__419piecewise_constructE
	.align		8
        /*0048*/ 	.dword	_ZN39_INTERNAL_48a0aa05_4_k_cu_899cab2a_29954cuda3std3__48in_placeE
	.align		8
        /*0050*/ 	.dword	_ZN39_INTERNAL_48a0aa05_4_k_cu_899cab2a_29954cuda3std6ranges3__45__cpo4swapE
	.align		8
        /*0058*/ 	.dword	_ZN39_INTERNAL_48a0aa05_4_k_cu_899cab2a_29954cuda3std6ranges3__45__cpo9iter_moveE
	.align		8
        /*0060*/ 	.dword	_ZN39_INTERNAL_48a0aa05_4_k_cu_899cab2a_29954cute7productE
	.align		8
        /*0068*/ 	.dword	_ZN39_INTERNAL_48a0aa05_4_k_cu_899cab2a_29954cute1_E
	.align		8
        /*0070*/ 	.dword	$str$25
	.align		8
        /*0078*/ 	.dword	$str$26
	.align		8
        /*0080*/ 	.dword	$str$27
	.align		8
        /*0088*/ 	.dword	$str$28


//--------------------- .text._ZN7cutlass13device_kernelINS_4gemm6kernel13GemmUniversalIN4cute5tupleIJiiiiEEENS1_10collective13CollectiveMmaINS1_35MainloopSm100TmaUmmaWarpSpecializedILi8ELi2ELi4ENS5_IJNS4_1CILi2EEENSA_ILi1EEESC_EEEEENS5_IJNSA_ILi256EEENSA_ILi128EEENSA_ILi64EEEEEENS_10bfloat16_tENS5_IJlSC_lEEESJ_SK_NS4_8TiledMMAINS4_8MMA_AtomIJNS4_26SM100_MMA_F16BF16_2x1SM_SSISJ_SJ_fLi256ELi128ELNS4_4UMMA5MajorE0ELSP_0ELNSO_7ScaleInE0ELSQ_0EEEEEENS4_6LayoutINS5_IJSC_SC_SC_EEENS5_IJNSA_ILi0EEESV_SV_EEEEENS5_IJNS4_10UnderscoreESY_SY_EEEEENS4_18SM100_TMA_2SM_LOADENS4_14ComposedLayoutINS4_7SwizzleILi3ELi4ELi3EEENS4_18smem_ptr_flag_bitsILi16EEENST_INS5_IJNSA_ILi8EEESH_EEENS5_IJSH_SC_EEEEEEEvNS4_8identityES11_S1B_vS1C_EENS_8epilogue10collective18CollectiveEpilogueINS1E_23Sm100TmaWarpSpecializedILi4ELi2ELi32ELb1ELb0EEEJNS5_IJSG_SG_SH_EEENS5_IJNST_ISG_SC_EENST_INSA_ILi32EEESC_EEEEESJ_SK_SJ_SK_NS1E_6fusion15FusionCallbacksIS1I_NS1O_13LinCombEltActINS1E_6thread4SiLuESJ_fSJ_fLNS_15FloatRoundStyleE2EEES1J_S1N_JEEENS4_5SM1004TMEM4LOAD26SM100_TMEM_LOAD_32dp32b32xENS4_13SM90_TMA_LOADENS12_INS13_ILi2ELi4ELi3EEES16_NST_INS5_IJS17_S1L_EEENS5_IJS1L_SC_EEEEEEENS4_39AutoVectorizingCopyWithAssumedAlignmentILi128EEENS4_14SM90_TMA_STOREES25_S27_S27_EEEvvEEEEvNT_6ParamsE --------------------------
	.section	.text._ZN7cutlass13device_kernelINS_4gemm6kernel13GemmUniversalIN4cute5tupleIJiiiiEEENS1_10collective13CollectiveMmaINS1_35MainloopSm100TmaUmmaWarpSpecializedILi8ELi2ELi4ENS5_IJNS4_1CILi2EEENSA_ILi1EEESC_EEEEENS5_IJNSA_ILi256EEENSA_ILi128EEENSA_ILi64EEEEEENS_10bfloat16_tENS5_IJlSC_lEEESJ_SK_NS4_8TiledMMAINS4_8MMA_AtomIJNS4_26SM100_MMA_F16BF16_2x1SM_SSISJ_SJ_fLi256ELi128ELNS4_4UMMA5MajorE0ELSP_0ELNSO_7ScaleInE0ELSQ_0EEEEEENS4_6LayoutINS5_IJSC_SC_SC_EEENS5_IJNSA_ILi0EEESV_SV_EEEEENS5_IJNS4_10UnderscoreESY_SY_EEEEENS4_18SM100_TMA_2SM_LOADENS4_14ComposedLayoutINS4_7SwizzleILi3ELi4ELi3EEENS4_18smem_ptr_flag_bitsILi16EEENST_INS5_IJNSA_ILi8EEESH_EEENS5_IJSH_SC_EEEEEEEvNS4_8identityES11_S1B_vS1C_EENS_8epilogue10collective18CollectiveEpilogueINS1E_23Sm100TmaWarpSpecializedILi4ELi2ELi32ELb1ELb0EEEJNS5_IJSG_SG_SH_EEENS5_IJNST_ISG_SC_EENST_INSA_ILi32EEESC_EEEEESJ_SK_SJ_SK_NS1E_6fusion15FusionCallbacksIS1I_NS1O_13LinCombEltActINS1E_6thread4SiLuESJ_fSJ_fLNS_15FloatRoundStyleE2EEES1J_S1N_JEEENS4_5SM1004TMEM4LOAD26SM100_TMEM_LOAD_32dp32b32xENS4_13SM90_TMA_LOADENS12_INS13_ILi2ELi4ELi3EEES16_NST_INS5_IJS17_S1L_EEENS5_IJS1L_SC_EEEEEEENS4_39AutoVectorizingCopyWithAssumedAlignmentILi128EEENS4_14SM90_TMA_STOREES25_S27_S27_EEEvvEEEEvNT_6ParamsE,"ax",@progbits
	.align	128
.text._ZN7cutlass13device_kernelINS_4gemm6kernel13GemmUniversalIN4cute5tupleIJiiiiEEENS1_10collective13CollectiveMmaINS1_35MainloopSm100TmaUmmaWarpSpecializedILi8ELi2ELi4ENS5_IJNS4_1CILi2EEENSA_ILi1EEESC_EEEEENS5_IJNSA_ILi256EEENSA_ILi128EEENSA_ILi64EEEEEENS_10bfloat16_tENS5_IJlSC_lEEESJ_SK_NS4_8TiledMMAINS4_8MMA_AtomIJNS4_26SM100_MMA_F16BF16_2x1SM_SSISJ_SJ_fLi256ELi128ELNS4_4UMMA5MajorE0ELSP_0ELNSO_7ScaleInE0ELSQ_0EEEEEENS4_6LayoutINS5_IJSC_SC_SC_EEENS5_IJNSA_ILi0EEESV_SV_EEEEENS5_IJNS4_10UnderscoreESY_SY_EEEEENS4_18SM100_TMA_2SM_LOADENS4_14ComposedLayoutINS4_7SwizzleILi3ELi4ELi3EEENS4_18smem_ptr_flag_bitsILi16EEENST_INS5_IJNSA_ILi8EEESH_EEENS5_IJSH_SC_EEEEEEEvNS4_8identityES11_S1B_vS1C_EENS_8epilogue10collective18CollectiveEpilogueINS1E_23Sm100TmaWarpSpecializedILi4ELi2ELi32ELb1ELb0EEEJNS5_IJSG_SG_SH_EEENS5_IJNST_ISG_SC_EENST_INSA_ILi32EEESC_EEEEESJ_SK_SJ_SK_NS1E_6fusion15FusionCallbacksIS1I_NS1O_13LinCombEltActINS1E_6thread4SiLuESJ_fSJ_fLNS_15FloatRoundStyleE2EEES1J_S1N_JEEENS4_5SM1004TMEM4LOAD26SM100_TMEM_LOAD_32dp32b32xENS4_13SM90_TMA_LOADENS12_INS13_ILi2ELi4ELi3EEES16_NST_INS5_IJS17_S1L_EEENS5_IJS1L_SC_EEEEEEENS4_39AutoVectorizingCopyWithAssumedAlignmentILi128EEENS4_14SM90_TMA_STOREES25_S27_S27_EEEvvEEEEvNT_6ParamsE:
        .type           _ZN7cutlass13device_kernelINS_4gemm6kernel13GemmUniversalIN4cute5tupleIJiiiiEEENS1_10collective13CollectiveMmaINS1_35MainloopSm100TmaUmmaWarpSpecializedILi8ELi2ELi4ENS5_IJNS4_1CILi2EEENSA_ILi1EEESC_EEEEENS5_IJNSA_ILi256EEENSA_ILi128EEENSA_ILi64EEEEEENS_10bfloat16_tENS5_IJlSC_lEEESJ_SK_NS4_8TiledMMAINS4_8MMA_AtomIJNS4_26SM100_MMA_F16BF16_2x1SM_SSISJ_SJ_fLi256ELi128ELNS4_4UMMA5MajorE0ELSP_0ELNSO_7ScaleInE0ELSQ_0EEEEEENS4_6LayoutINS5_IJSC_SC_SC_EEENS5_IJNSA_ILi0EEESV_SV_EEEEENS5_IJNS4_10UnderscoreESY_SY_EEEEENS4_18SM100_TMA_2SM_LOADENS4_14ComposedLayoutINS4_7SwizzleILi3ELi4ELi3EEENS4_18smem_ptr_flag_bitsILi16EEENST_INS5_IJNSA_ILi8EEESH_EEENS5_IJSH_SC_EEEEEEEvNS4_8identityES11_S1B_vS1C_EENS_8epilogue10collective18CollectiveEpilogueINS1E_23Sm100TmaWarpSpecializedILi4ELi2ELi32ELb1ELb0EEEJNS5_IJSG_SG_SH_EEENS5_IJNST_ISG_SC_EENST_INSA_ILi32EEESC_EEEEESJ_SK_SJ_SK_NS1E_6fusion15FusionCallbacksIS1I_NS1O_13LinCombEltActINS1E_6thread4SiLuESJ_fSJ_fLNS_15FloatRoundStyleE2EEES1J_S1N_JEEENS4_5SM1004TMEM4LOAD26SM100_TMEM_LOAD_32dp32b32xENS4_13SM90_TMA_LOADENS12_INS13_ILi2ELi4ELi3EEES16_NST_INS5_IJS17_S1L_EEENS5_IJS1L_SC_EEEEEEENS4_39AutoVectorizingCopyWithAssumedAlignmentILi128EEENS4_14SM90_TMA_STOREES25_S27_S27_EEEvvEEEEvNT_6ParamsE,@function
        .size           _ZN7cutlass13device_kernelINS_4gemm6kernel13GemmUniversalIN4cute5tupleIJiiiiEEENS1_10collective13CollectiveMmaINS1_35MainloopSm100TmaUmmaWarpSpecializedILi8ELi2ELi4ENS5_IJNS4_1CILi2EEENSA_ILi1EEESC_EEEEENS5_IJNSA_ILi256EEENSA_ILi128EEENSA_ILi64EEEEEENS_10bfloat16_tENS5_IJlSC_lEEESJ_SK_NS4_8TiledMMAINS4_8MMA_AtomIJNS4_26SM100_MMA_F16BF16_2x1SM_SSISJ_SJ_fLi256ELi128ELNS4_4UMMA5MajorE0ELSP_0ELNSO_7ScaleInE0ELSQ_0EEEEEENS4_6LayoutINS5_IJSC_SC_SC_EEENS5_IJNSA_ILi0EEESV_SV_EEEEENS5_IJNS4_10UnderscoreESY_SY_EEEEENS4_18SM100_TMA_2SM_LOADENS4_14ComposedLayoutINS4_7SwizzleILi3ELi4ELi3EEENS4_18smem_ptr_flag_bitsILi16EEENST_INS5_IJNSA_ILi8EEESH_EEENS5_IJSH_SC_EEEEEEEvNS4_8identityES11_S1B_vS1C_EENS_8epilogue10collective18CollectiveEpilogueINS1E_23Sm100TmaWarpSpecializedILi4ELi2ELi32ELb1ELb0EEEJNS5_IJSG_SG_SH_EEENS5_IJNST_ISG_SC_EENST_INSA_ILi32EEESC_EEEEESJ_SK_SJ_SK_NS1E_6fusion15FusionCallbacksIS1I_NS1O_13LinCombEltActINS1E_6thread4SiLuESJ_fSJ_fLNS_15FloatRoundStyleE2EEES1J_S1N_JEEENS4_5SM1004TMEM4LOAD26SM100_TMEM_LOAD_32dp32b32xENS4_13SM90_TMA_LOADENS12_INS13_ILi2ELi4ELi3EEES16_NST_INS5_IJS17_S1L_EEENS5_IJS1L_SC_EEEEEEENS4_39AutoVectorizingCopyWithAssumedAlignmentILi128EEENS4_14SM90_TMA_STOREES25_S27_S27_EEEvvEEEEvNT_6ParamsE,(.L_x_293 - _ZN7cutlass13device_kernelINS_4gemm6kernel13GemmUniversalIN4cute5tupleIJiiiiEEENS1_10collective13CollectiveMmaINS1_35MainloopSm100TmaUmmaWarpSpecializedILi8ELi2ELi4ENS5_IJNS4_1CILi2EEENSA_ILi1EEESC_EEEEENS5_IJNSA_ILi256EEENSA_ILi128EEENSA_ILi64EEEEEENS_10bfloat16_tENS5_IJlSC_lEEESJ_SK_NS4_8TiledMMAINS4_8MMA_AtomIJNS4_26SM100_MMA_F16BF16_2x1SM_SSISJ_SJ_fLi256ELi128ELNS4_4UMMA5MajorE0ELSP_0ELNSO_7ScaleInE0ELSQ_0EEEEEENS4_6LayoutINS5_IJSC_SC_SC_EEENS5_IJNSA_ILi0EEESV_SV_EEEEENS5_IJNS4_10UnderscoreESY_SY_EEEEENS4_18SM100_TMA_2SM_LOADENS4_14ComposedLayoutINS4_7SwizzleILi3ELi4ELi3EEENS4_18smem_ptr_flag_bitsILi16EEENST_INS5_IJNSA_ILi8EEESH_EEENS5_IJSH_SC_EEEEEEEvNS4_8identityES11_S1B_vS1C_EENS_8epilogue10collective18CollectiveEpilogueINS1E_23Sm100TmaWarpSpecializedILi4ELi2ELi32ELb1ELb0EEEJNS5_IJSG_SG_SH_EEENS5_IJNST_ISG_SC_EENST_INSA_ILi32EEESC_EEEEESJ_SK_SJ_SK_NS1E_6fusion15FusionCallbacksIS1I_NS1O_13LinCombEltActINS1E_6thread4SiLuESJ_fSJ_fLNS_15FloatRoundStyleE2EEES1J_S1N_JEEENS4_5SM1004TMEM4LOAD26SM100_TMEM_LOAD_32dp32b32xENS4_13SM90_TMA_LOADENS12_INS13_ILi2ELi4ELi3EEES16_NST_INS5_IJS17_S1L_EEENS5_IJS1L_SC_EEEEEEENS4_39AutoVectorizingCopyWithAssumedAlignmentILi128EEENS4_14SM90_TMA_STOREES25_S27_S27_EEEvvEEEEvNT_6ParamsE)
        .other          _ZN7cutlass13device_kernelINS_4gemm6kernel13GemmUniversalIN4cute5tupleIJiiiiEEENS1_10collective13CollectiveMmaINS1_35MainloopSm100TmaUmmaWarpSpecializedILi8ELi2ELi4ENS5_IJNS4_1CILi2EEENSA_ILi1EEESC_EEEEENS5_IJNSA_ILi256EEENSA_ILi128EEENSA_ILi64EEEEEENS_10bfloat16_tENS5_IJlSC_lEEESJ_SK_NS4_8TiledMMAINS4_8MMA_AtomIJNS4_26SM100_MMA_F16BF16_2x1SM_SSISJ_SJ_fLi256ELi128ELNS4_4UMMA5MajorE0ELSP_0ELNSO_7ScaleInE0ELSQ_0EEEEEENS4_6LayoutINS5_IJSC_SC_SC_EEENS5_IJNSA_ILi0EEESV_SV_EEEEENS5_IJNS4_10UnderscoreESY_SY_EEEEENS4_18SM100_TMA_2SM_LOADENS4_14ComposedLayoutINS4_7SwizzleILi3ELi4ELi3EEENS4_18smem_ptr_flag_bitsILi16EEENST_INS5_IJNSA_ILi8EEESH_EEENS5_IJSH_SC_EEEEEEEvNS4_8identityES11_S1B_vS1C_EENS_8epilogue10collective18CollectiveEpilogueINS1E_23Sm100TmaWarpSpecializedILi4ELi2ELi32ELb1ELb0EEEJNS5_IJSG_SG_SH_EEENS5_IJNST_ISG_SC_EENST_INSA_ILi32EEESC_EEEEESJ_SK_SJ_SK_NS1E_6fusion15FusionCallbacksIS1I_NS1O_13LinCombEltActINS1E_6thread4SiLuESJ_fSJ_fLNS_15FloatRoundStyleE2EEES1J_S1N_JEEENS4_5SM1004TMEM4LOAD26SM100_TMEM_LOAD_32dp32b32xENS4_13SM90_TMA_LOADENS12_INS13_ILi2ELi4ELi3EEES16_NST_INS5_IJS17_S1L_EEENS5_IJS1L_SC_EEEEEEENS4_39AutoVectorizingCopyWithAssumedAlignmentILi128EEENS4_14SM90_TMA_STOREES25_S27_S27_EEEvvEEEEvNT_6ParamsE,@"STO_CUDA_ENTRY STV_DEFAULT"
_ZN7cutlass13device_kernelINS_4gemm6kernel13GemmUniversalIN4cute5tupleIJiiiiEEENS1_10collective13CollectiveMmaINS1_35MainloopSm100TmaUmmaWarpSpecializedILi8ELi2ELi4ENS5_IJNS4_1CILi2EEENSA_ILi1EEESC_EEEEENS5_IJNSA_ILi256EEENSA_ILi128EEENSA_ILi64EEEEEENS_10bfloat16_tENS5_IJlSC_lEEESJ_SK_NS4_8TiledMMAINS4_8MMA_AtomIJNS4_26SM100_MMA_F16BF16_2x1SM_SSISJ_SJ_fLi256ELi128ELNS4_4UMMA5MajorE0ELSP_0ELNSO_7ScaleInE0ELSQ_0EEEEEENS4_6LayoutINS5_IJSC_SC_SC_EEENS5_IJNSA_ILi0EEESV_SV_EEEEENS5_IJNS4_10UnderscoreESY_SY_EEEEENS4_18SM100_TMA_2SM_LOADENS4_14ComposedLayoutINS4_7SwizzleILi3ELi4ELi3EEENS4_18smem_ptr_flag_bitsILi16EEENST_INS5_IJNSA_ILi8EEESH_EEENS5_IJSH_SC_EEEEEEEvNS4_8identityES11_S1B_vS1C_EENS_8epilogue10collective18CollectiveEpilogueINS1E_23Sm100TmaWarpSpecializedILi4ELi2ELi32ELb1ELb0EEEJNS5_IJSG_SG_SH_EEENS5_IJNST_ISG_SC_EENST_INSA_ILi32EEESC_EEEEESJ_SK_SJ_SK_NS1E_6fusion15FusionCallbacksIS1I_NS1O_13LinCombEltActINS1E_6thread4SiLuESJ_fSJ_fLNS_15FloatRoundStyleE2EEES1J_S1N_JEEENS4_5SM1004TMEM4LOAD26SM100_TMEM_LOAD_32dp32b32xENS4_13SM90_TMA_LOADENS12_INS13_ILi2ELi4ELi3EEES16_NST_INS5_IJS17_S1L_EEENS5_IJS1L_SC_EEEEEEENS4_39AutoVectorizingCopyWithAssumedAlignmentILi128EEENS4_14SM90_TMA_STOREES25_S27_S27_EEEvvEEEEvNT_6ParamsE:
[----:B------:R-:W1:Y:S01]  /*0000*/  LDC R1, c[0x0][0x37c] ;  /* 0x0000df00ff017b82 */ /* 0x000e620000000800 */
[----:B------:R-:W2:Y:S01]  /*0010*/  S2R R153, SR_TID.X ;  /* 0x0000000000997919 */ /* 0x000ea20000002100 */
[----:B------:R-:W3:Y:S06]  /*0020*/  LDCU.64 UR8, c[0x0][0x890] ;  /* 0x00011200ff0877ac */ /* 0x000eec0008000a00 */
[----:B------:R-:W4:Y:S01]  /*0030*/  S2UR UR37, SR_CgaCtaId ;  /* 0x00000000002579c3 */ /* 0x000f220000008800 */
[----:B------:R-:W-:Y:S02]  /*0040*/  PRMT R133, RZ, 0x7610, R133 ;  /* 0x00007610ff857816 */ /* 0x000fe40000000085 */
[----:B------:R-:W-:Y:S01]  /*0050*/  ELECT P0, URZ, PT ;  /* 0x0000000000ff782f */ /* 0x000fe20003800000 */
[----:B------:R-:W1:Y:S01]  /*0060*/  LDCU.64 UR38, c[0x0][0x358] ;  /* 0x00006b00ff2677ac */ /* 0x000e620008000a00 */
[----:B---3--:R-:W-:-:S04]  /*0070*/  UISETP.NE.U32.AND UP2, UPT, UR8, URZ, UPT ;  /* 0x000000ff0800728c */ /* 0x008fc8000bf45070 */
[----:B------:R-:W-:Y:S02]  /*0080*/  UISETP.NE.AND.EX UP2, UPT, UR9, URZ, UPT, UP2 ;  /* 0x000000ff0900728c */ /* 0x000fe4000bf45320 */
[----:B----4-:R-:W-:Y:S02]  /*0090*/  ULOP3.LUT UR5, UR37, 0x1, URZ, 0xc0, !UPT ;  /* 0x0000000125057892 */ /* 0x010fe4000f8ec0ff */
[----:B------:R-:W-:Y:S01]  /*00a0*/  ULOP3.LUT UR4, UR37, 0x1, URZ, 0x3c, !UPT ;  /* 0x0000000125047892 */ /* 0x000fe2000f8e3cff */
[----:B--2---:R-:W-:-:S05]  /*00b0*/  SHF.R.U32.HI R156, RZ, 0x5, R153 ;  /* 0x00000005ff9c7819 */ /* 0x004fca0000011699 */
[----:B------:R-:W2:Y:S02]  /*00c0*/  SHFL.IDX PT, R0, R156, RZ, 0x1f ;  /* 0x00001fff9c007589 */ /* 0x000ea400000e0000 */
[----:B--2---:R-:W-:Y:S01]  /*00d0*/  R2UR UR10, R0 ;  /* 0x00000000000a72ca */ /* 0x004fe200000e0000 */
[----:B-1----:R-:W-:Y:S05]  /*00e0*/  BRA.U UP2, `(.L_x_0) ;  /* 0x00000001022c7547 */ /* 0x002fea000b800000 */
[----:B------:R-:W1:Y:S02]  /*00f0*/  LDCU.64 UR6, c[0x0][0x888] ;  /* 0x00011100ff0677ac */ /* 0x000e640008000a00 */
[----:B-1----:R-:W-:-:S04]  /*0100*/  UISETP.NE.U32.AND UP0, UPT, UR6, URZ, UPT ;  /* 0x000000ff0600728c */ /* 0x002fc8000bf05070 */
[----:B------:R-:W-:-:S09]  /*0110*/  UISETP.NE.AND.EX UP0, UPT, UR7, URZ, UPT, UP0 ;  /* 0x000000ff0700728c */ /* 0x000fd2000bf05300 */
[----:B------:R-:W-:Y:S05]  /*0120*/  BRA.U !UP0, `(.L_x_1) ;  /* 0x0000000108107547 */ /* 0x000fea000b800000 */
[----:B------:R-:W1:Y:S02]  /*0130*/  LDC.64 R2, c[0x0][0x888] ;  /* 0x00022200ff027b82 */ /* 0x000e640000000a00 */
[----:B-1----:R1:W5:Y:S01]  /*0140*/  LDG.E R91, desc[UR38][R2.64] ;  /* 0x00000026025b7981 */ /* 0x002362000c1e1900 */
[----:B------:R-:W-:Y:S01]  /*0150*/  HFMA2 R133, -RZ, RZ, 0, 5.9604644775390625e-08 ;  /* 0x00000001ff857431 */ /* 0x000fe200000001ff */
[----:B------:R-:W-:Y:S05]  /*0160*/  BRA `(.L_x_0) ;  /* 0x00000000000c7947 */ /* 0x000fea0003800000 */
.L_x_1:
[----:B------:R-:W1:Y:S01]  /*0170*/  LDCU UR6, c[0x0][0x880] ;  /* 0x00011000ff0677ac */ /* 0x000e620008000800 */
[----:B------:R-:W-:Y:S01]  /*0180*/  HFMA2 R133, -RZ, RZ, 0, 5.9604644775390625e-08 ;  /* 0x00000001ff857431 */ /* 0x000fe200000001ff */
[----:B-1----:R-:W-:-:S07]  /*0190*/  MOV R91, UR6 ;  /* 0x00000006005b7c02 */ /* 0x002fce0008000f00 */
.L_x_0:
[----:B------:R-:W2:Y:S02]  /*01a0*/  LDCU.64 UR6, c[0x0][0x8b0] ;  /* 0x00011600ff0677ac */ /* 0x000ea40008000a00 */
[----:B--2---:R-:W-:-:S04]  /*01b0*/  UISETP.NE.U32.AND UP0, UPT, UR6, URZ, UPT ;  /* 0x000000ff0600728c */ /* 0x004fc8000bf05070 */
[----:B------:R-:W-:-:S09]  /*01c0*/  UISETP.NE.AND.EX UP0, UPT, UR7, URZ, UPT, UP0 ;  /* 0x000000ff0700728c */ /* 0x000fd2000bf05300 */
[----:B------:R-:W-:Y:S05]  /*01d0*/  BRA.U UP0, `(.L_x_2) ;  /* 0x0000000100247547 */ /* 0x000fea000b800000 */
[----:B------:R-:W2:Y:S02]  /*01e0*/  LDCU.64 UR6, c[0x0][0x8a8] ;  /* 0x00011500ff0677ac */ /* 0x000ea40008000a00 */
[----:B--2---:R-:W-:-:S04]  /*01f0*/  UISETP.NE.U32.AND UP0, UPT, UR6, URZ, UPT ;  /* 0x000000ff0600728c */ /* 0x004fc8000bf05070 */
[----:B------:R-:W-:-:S09]  /*0200*/  UISETP.NE.AND.EX UP0, UPT, UR7, URZ, UPT, UP0 ;  /* 0x000000ff0700728c */ /* 0x000fd2000bf05300 */
[----:B------:R-:W-:Y:S05]  /*0210*/  BRA.U !UP0, `(.L_x_3) ;  /* 0x00000001080c7547 */ /* 0x000fea000b800000 */
[----:B-1----:R-:W1:Y:S02]  /*0220*/  LDC.64 R2, c[0x0][0x8a8] ;  /* 0x00022a00ff027b82 */ /* 0x002e640000000a00 */
[----:B-1----:R2:W5:Y:S01]  /*0230*/  LDG.E R71, desc[UR38][R2.64] ;  /* 0x0000002602477981 */ /* 0x002562000c1e1900 */
[----:B------:R-:W-:Y:S05]  /*0240*/  BRA `(.L_x_2) ;  /* 0x0000000000087947 */ /* 0x000fea0003800000 */
.L_x_3:
[----:B------:R-:W2:Y:S02]  /*0250*/  LDCU UR6, c[0x0][0x8a0] ;  /* 0x00011400ff0677ac */ /* 0x000ea40008000800 */
[----:B--2---:R-:W-:Y:S02]  /*0260*/  MOV R71, UR6 ;  /* 0x0000000600477c02 */ /* 0x004fe40008000f00 */
.L_x_2:
[----:B------:R-:W-:Y:S01]  /*0270*/  IMAD.U32 R0, RZ, RZ, UR10 ;  /* 0x0000000aff007e24 */ /* 0x000fe2000f8e00ff */
[----:B------:R-:W-:Y:S04]  /*0280*/  BSSY.RECONVERGENT B0, `(.L_x_4) ;  /* 0x000000c000007945 */ /* 0x000fe80003800200 */
[C---:B------:R-:W-:Y:S02]  /*0290*/  ISETP.NE.OR P2, PT, R0.reuse, 0x1, !P0 ;  /* 0x000000010000780c */ /* 0x040fe40004745670 */
[----:B------:R-:W-:-:S11]  /*02a0*/  ISETP.NE.OR P1, PT, R0, 0x3, !P0 ;  /* 0x000000030000780c */ /* 0x000fd60004725670 */
[----:B------:R-:W-:Y:S05]  /*02b0*/  @P2 BRA `(.L_x_5) ;  /* 0x0000000000202947 */ /* 0x000fea0003800000 */
[----:B------:R-:W3:Y:S02]  /*02c0*/  LDCU.64 UR6, c[0x0][0x348] ;  /* 0x00006900ff0677ac */ /* 0x000ee40008000a00 */
[----:B---3--:R-:W-:Y:S02]  /*02d0*/  UIADD3 UR12, UP1, UPT, UR6, 0x80, URZ ;  /* 0x00000080060c7890 */ /* 0x008fe4000ff3e0ff */
[----:B------:R-:W-:Y:S02]  /*02e0*/  UIADD3 UR6, UP0, UPT, UR6, 0x180, URZ ;  /* 0x0000018006067890 */ /* 0x000fe4000ff1e0ff */
[----:B------:R-:W-:Y:S02]  /*02f0*/  UIADD3.X UR13, UPT, UPT, URZ, UR7, URZ, UP1, !UPT ;  /* 0x00000007ff0d7290 */ /* 0x000fe40008ffe4ff */
[----:B------:R-:W-:-:S07]  /*0300*/  UIADD3.X UR7, UPT, UPT, URZ, UR7, URZ, UP0, !UPT ;  /* 0x00000007ff077290 */ /* 0x000fce00087fe4ff */
[----:B------:R3:W-:Y:S02]  /*0310*/  UTMACCTL.PF [UR12] ;  /* 0x000000000c0079b9 */ /* 0x0007e40008040000 */
[----:B------:R3:W-:Y:S02]  /*0320*/  UTMACCTL.PF [UR6] ;  /* 0x00000000060079b9 */ /* 0x0007e40008040000 */
[----:B---3--:R-:W-:Y:S01]  /*0330*/  NOP ;  /* 0x0000000000007918 */ /* 0x008fe20000000000 */
.L_x_5:
[----:B------:R-:W-:Y:S05]  /*0340*/  BSYNC.RECONVERGENT B0 ;  /* 0x0000000000007941 */ /* 0x000fea0003800200 */
.L_x_4:
[----:B------:R-:W-:Y:S04]  /*0350*/  BSSY.RECONVERGENT B0, `(.L_x_6) ;  /* 0x000000a000007945 */ /* 0x000fe80003800200 */
        /* <DEDUP_REMOVED lines=9> */
.L_x_7:
[----:B------:R-:W-:Y:S05]  /*03f0*/  BSYNC.RECONVERGENT B0 ;  /* 0x0000000000007941 */ /* 0x000fea0003800200 */
.L_x_6:
[----:B------:R-:W3:Y:S01]  /*0400*/  LDCU.64 UR6, c[0x0][0x888] ;  /* 0x00011100ff0677ac */ /* 0x000ee20008000a00 */
[----:B------:R-:W-:Y:S02]  /*0410*/  UISETP.EQ.U32.AND UP1, UPT, UR8, URZ, UPT ;  /* 0x000000ff0800728c */ /* 0x000fe4000bf22070 */
[----:B------:R-:W-:Y:S02]  /*0420*/  UPLOP3.LUT UP5, UPT, UPT, UPT, UPT, 0x40, 0x4 ;  /* 0x000000000004789c */ /* 0x000fe40003fae870 */
[----:B---3--:R-:W-:-:S04]  /*0430*/  UISETP.NE.U32.AND UP0, UPT, UR6, URZ, UPT ;  /* 0x000000ff0600728c */ /* 0x008fc8000bf05070 */
[----:B------:R-:W-:-:S04]  /*0440*/  UISETP.NE.AND.EX UP0, UPT, UR7, URZ, UPT, UP0 ;  /* 0x000000ff0700728c */ /* 0x000fc8000bf05300 */
[----:B------:R-:W-:-:S04]  /*0450*/  UISETP.EQ.OR.EX UP3, UPT, UR9, URZ, !UP0, UP1 ;  /* 0x000000ff0900728c */ /* 0x000fc8000c762710 */
[----:B------:R-:W-:-:S05]  /*0460*/  UP2UR UR45, UPR, URZ, 0x8 ;  /* 0x00000008ff2d7883 */ /* 0x000fca0008000000 */
[----:B------:R-:W-:Y:S07]  /*0470*/  BRA.U !UP3, `(.L_x_8) ;  /* 0x000000010b147547 */ /* 0x000fee000b800000 */
[----:B------:R-:W-:Y:S01]  /*0480*/  PLOP3.LUT P2, PT, PT, PT, UP2, 0x80, 0x8 ;  /* 0x000000000008781c */ /* 0x000fe20003f4f028 */
[----:B------:R-:W-:-:S12]  /*0490*/  UPLOP3.LUT UP5, UPT, UPT, UPT, UP0, 0x40, 0x4 ;  /* 0x000000000004789c */ /* 0x000fd80003fae800 */
[----:B-----5:R-:W-:-:S13]  /*04a0*/  @!P2 FSETP.EQ.AND P1, PT, R91, RZ, PT ;  /* 0x000000ff5b00a20b */ /* 0x020fda0003f22000 */
[----:B------:R-:W-:Y:S01]  /*04b0*/  @!P2 VOTEU.ANY UP1, P1 ;  /* 0x0000000000ffa886 */ /* 0x000fe20000820100 */
[----:B------:R-:W-:-:S11]  /*04c0*/  @!UP2 UPLOP3.LUT UP5, UPT, UPT, UPT, UP1, 0x80, 0x8 ;  /* 0x000000000008a89c */ /* 0x000fd60003faf010 */
.L_x_8:
[----:B------:R-:W3:Y:S01]  /*04d0*/  SHFL.IDX PT, R0, R156, RZ, 0x1f ;  /* 0x00001fff9c007589 */ /* 0x000ee200000e0000 */
[----:B------:R-:W-:-:S04]  /*04e0*/  UISETP.NE.AND UP1, UPT, UR10, 0x2, UPT ;  /* 0x000000020a00788c */ /* 0x000fc8000bf25270 */
[----:B------:R-:W-:Y:S02]  /*04f0*/  UISETP.EQ.AND UP2, UPT, UR5, URZ, !UP1 ;  /* 0x000000ff0500728c */ /* 0x000fe4000cf42270 */
[----:B------:R-:W-:-:S04]  /*0500*/  USEL UR6, URZ, 0x1, UP1 ;  /* 0x00000001ff067887 */ /* 0x000fc80008800000 */
[----:B------:R-:W-:Y:S02]  /*0510*/  PLOP3.LUT P5, PT, P0, PT, UP2, 0x80, 0x8 ;  /* 0x000000000008781c */ /* 0x000fe400007af028 */
[----:B---3--:R-:W-:-:S13]  /*0520*/  ISETP.NE.AND P1, PT, R0, RZ, PT ;  /* 0x000000ff0000720c */ /* 0x008fda0003f25270 */
[----:B------:R-:W-:Y:S05]  /*0530*/  @P1 BRA `(.L_x_9) ;  /* 0x0000000000641947 */ /* 0x000fea0003800000 */
[----:B------:R-:W-:Y:S01]  /*0540*/  UMOV UR8, 0x400 ;  /* 0x0000040000087882 */ /* 0x000fe20000000000 */
[----:B------:R-:W-:Y:S01]  /*0550*/  UMOV UR7, 0x1 ;  /* 0x0000000100077882 */ /* 0x000fe20000000000 */
[----:B------:R-:W-:Y:S02]  /*0560*/  ULEA UR8, UR37, UR8, 0x18 ;  /* 0x0000000825087291 */ /* 0x000fe4000f8ec0ff */
[----:B------:R-:W-:-:S04]  /*0570*/  UIADD3 UR12, UPT, UPT, -UR7, 0x100000, URZ ;  /* 0x00100000070c7890 */ /* 0x000fc8000fffe1ff */
[----:B------:R-:W-:Y:S02]  /*0580*/  USHF.L.U32 UR13, UR12, 0xb, URZ ;  /* 0x0000000b0c0d7899 */ /* 0x000fe400080006ff */
[----:B------:R-:W-:Y:S01]  /*0590*/  USHF.L.U32 UR12, UR12, 0x1, URZ ;  /* 0x000000010c0c7899 */ /* 0x000fe200080006ff */
[----:B------:R-:W-:Y:S01]  /*05a0*/  ELECT P1, URZ, PT ;  /* 0x0000000000ff782f */ /* 0x000fe20003820000 */
[----:B------:R-:W3:Y:S10]  /*05b0*/  FENCE.VIEW.ASYNC.S ;  /* 0x00000000000073c6 */ /* 0x000ef40000000000 */
[----:B---3--:R3:W4:Y:S01]  /*05c0*/  SYNCS.EXCH.64 URZ, [UR8], UR12 ;  /* 0x0000000c08ff75b2 */ /* 0x0087220008000100 */
[----:B------:R3:W1:Y:S01]  /*05d0*/  SYNCS.EXCH.64 URZ, [UR8+0x40], UR12 ;  /* 0x0000400c08ff75b2 */ /* 0x0006620008000100 */
        /* <DEDUP_REMOVED lines=13> */
[----:B------:R3:W1:Y:S02]  /*06b0*/  SYNCS.EXCH.64 URZ, [UR8+0x78], UR12 ;  /* 0x0000780c08ff75b2 */ /* 0x0006640008000100 */
[----:B---3--:R-:W-:Y:S01]  /*06c0*/  NOP ;  /* 0x0000000000007918 */ /* 0x008fe20000000000 */
.L_x_9:
[----:B------:R-:W3:Y:S01]  /*06d0*/  SHFL.IDX PT, R0, R156, RZ, 0x1f ;  /* 0x00001fff9c007589 */ /* 0x000ee200000e0000 */
[----:B------:R-:W-:Y:S01]  /*06e0*/  NOP ;  /* 0x0000000000007918 */ /* 0x000fe20000000000 */
[----:B---3--:R-:W-:-:S13]  /*06f0*/  ISETP.NE.AND P1, PT, R0, 0x1, PT ;  /* 0x000000010000780c */ /* 0x008fda0003f25270 */
[----:B------:R-:W-:Y:S05]  /*0700*/  @P1 BRA `(.L_x_10) ;  /* 0x0000000000541947 */ /* 0x000fea0003800000 */
[----:B------:R-:W-:Y:S01]  /*0710*/  UMOV UR9, 0x400 ;  /* 0x0000040000097882 */ /* 0x000fe20000000000 */
[----:B------:R-:W-:Y:S01]  /*0720*/  UMOV UR8, 0x20 ;  /* 0x0000002000087882 */ /* 0x000fe20000000000 */
[----:B------:R-:W-:Y:S01]  /*0730*/  UMOV UR7, 0x80 ;  /* 0x0000008000077882 */ /* 0x000fe20000000000 */
[----:B------:R-:W-:Y:S02]  /*0740*/  ULEA UR9, UR37, UR9, 0x18 ;  /* 0x0000000925097291 */ /* 0x000fe4000f8ec0ff */
[----:B------:R-:W-:-:S04]  /*0750*/  UIADD3 UR12, UPT, UPT, -UR8, 0x100000, URZ ;  /* 0x00100000080c7890 */ /* 0x000fc8000fffe1ff */
[----:B------:R-:W-:Y:S02]  /*0760*/  USHF.L.U32 UR13, UR12, 0xb, URZ ;  /* 0x0000000b0c0d7899 */ /* 0x000fe400080006ff */
[----:B------:R-:W-:Y:S02]  /*0770*/  USHF.L.U32 UR12, UR12, 0x1, URZ ;  /* 0x000000010c0c7899 */ /* 0x000fe400080006ff */
[----:B------:R-:W-:-:S04]  /*0780*/  UIADD3 UR14, UPT, UPT, -UR7, 0x100000, URZ ;  /* 0x00100000070e7890 */ /* 0x000fc8000fffe1ff */
[----:B------:R-:W-:Y:S02]  /*0790*/  USHF.L.U32 UR15, UR14, 0xb, URZ ;  /* 0x0000000b0e0f7899 */ /* 0x000fe400080006ff */
[----:B------:R-:W-:Y:S01]  /*07a0*/  USHF.L.U32 UR14, UR14, 0x1, URZ ;  /* 0x000000010e0e7899 */ /* 0x000fe200080006ff */
[----:B------:R-:W-:Y:S01]  /*07b0*/  ELECT P1, URZ, PT ;  /* 0x0000000000ff782f */ /* 0x000fe20003820000 */
[----:B------:R-:W3:Y:S02]  /*07c0*/  FENCE.VIEW.ASYNC.S ;  /* 0x00000000000073c6 */ /* 0x000ee40000000000 */
[----:B---3--:R3:W1:Y:S08]  /*07d0*/  SYNCS.EXCH.64 URZ, [UR9+0x80], UR12 ;  /* 0x0000800c09ff75b2 */ /* 0x0086700008000100 */
[----:B------:R3:W1:Y:S01]  /*07e0*/  SYNCS.EXCH.64 URZ, [UR9+0xa0], UR14 ;  /* 0x0000a00e09ff75b2 */ /* 0x0006620008000100 */
[----:B------:R3:W1:Y:S01]  /*07f0*/  SYNCS.EXCH.64 URZ, [UR9+0x88], UR12 ;  /* 0x0000880c09ff75b2 */ /* 0x0006620008000100 */
[----:B------:R3:W1:Y:S01]  /*0800*/  SYNCS.EXCH.64 URZ, [UR9+0xa8], UR14 ;  /* 0x0000a80e09ff75b2 */ /* 0x0006620008000100 */
[----:B------:R3:W1:Y:S01]  /*0810*/  SYNCS.EXCH.64 URZ, [UR9+0x90], UR12 ;  /* 0x0000900c09ff75b2 */ /* 0x0006620008000100 */
[----:B------:R3:W1:Y:S01]  /*0820*/  SYNCS.EXCH.64 URZ, [UR9+0xb0], UR14 ;  /* 0x0000b00e09ff75b2 */ /* 0x0006620008000100 */
[----:B------:R3:W1:Y:S01]  /*0830*/  SYNCS.EXCH.64 URZ, [UR9+0x98], UR12 ;  /* 0x0000980c09ff75b2 */ /* 0x0006620008000100 */
[----:B------:R3:W1:Y:S01]  /*0840*/  SYNCS.EXCH.64 URZ, [UR9+0xb8], UR14 ;  /* 0x0000b80e09ff75b2 */ /* 0x0006620008000100 */
[----:B------:R-:W-:Y:S01]  /*0850*/  NOP ;  /* 0x0000000000007918 */ /* 0x000fe20000000000 */
.L_x_10:
[----:B------:R-:W2:Y:S01]  /*0860*/  SHFL.IDX PT, R0, R156, RZ, 0x1f ;  /* 0x00001fff9c007589 */ /* 0x000ea200000e0000 */
[----:B------:R-:W-:Y:S01]  /*0870*/  NOP ;  /* 0x0000000000007918 */ /* 0x000fe20000000000 */
[----:B--2---:R-:W-:-:S13]  /*0880*/  ISETP.NE.AND P1, PT, R0, 0x3, PT ;  /* 0x000000030000780c */ /* 0x004fda0003f25270 */
[----:B------:R-:W-:Y:S05]  /*0890*/  @P1 BRA `(.L_x_11) ;  /* 0x00000000002c1947 */ /* 0x000fea0003800000 */
[----:B------:R-:W-:Y:S01]  /*08a0*/  UMOV UR8, 0x400 ;  /* 0x0000040000087882 */ /* 0x000fe20000000000 */
[----:B------:R-:W-:Y:S01]  /*08b0*/  UMOV UR7, 0x20 ;  /* 0x0000002000077882 */ /* 0x000fe20000000000 */
[----:B------:R-:W-:Y:S02]  /*08c0*/  ULEA UR8, UR37, UR8, 0x18 ;  /* 0x0000000825087291 */ /* 0x000fe4000f8ec0ff */
[----:B---3--:R-:W-:-:S04]  /*08d0*/  UIADD3 UR12, UPT, UPT, -UR7, 0x100000, URZ ;  /* 0x00100000070c7890 */ /* 0x008fc8000fffe1ff */
[----:B------:R-:W-:Y:S02]  /*08e0*/  USHF.L.U32 UR13, UR12, 0xb, URZ ;  /* 0x0000000b0c0d7899 */ /* 0x000fe400080006ff */
[----:B------:R-:W-:Y:S01]  /*08f0*/  USHF.L.U32 UR12, UR12, 0x1, URZ ;  /* 0x000000010c0c7899 */ /* 0x000fe200080006ff */
[----:B------:R-:W-:Y:S01]  /*0900*/  ELECT P1, URZ, PT ;  /* 0x0000000000ff782f */ /* 0x000fe20003820000 */
[----:B------:R-:W2:Y:S10]  /*0910*/  FENCE.VIEW.ASYNC.S ;  /* 0x00000000000073c6 */ /* 0x000eb40000000000 */
[----:B--2---:R2:W3:Y:S01]  /*0920*/  SYNCS.EXCH.64 URZ, [UR8+0xc0], UR12 ;  /* 0x0000c00c08ff75b2 */ /* 0x0044e20008000100 */
[----:B------:R2:W1:Y:S01]  /*0930*/  SYNCS.EXCH.64 URZ, [UR8+0xc8], UR12 ;  /* 0x0000c80c08ff75b2 */ /* 0x0004620008000100 */
[----:B------:R-:W-:Y:S01]  /*0940*/  NOP ;  /* 0x0000000000007918 */ /* 0x000fe20000000000 */
.L_x_11:
[----:B------:R-:W4:Y:S01]  /*0950*/  SHFL.IDX PT, R0, R156, RZ, 0x1f ;  /* 0x00001fff9c007589 */ /* 0x000f2200000e0000 */
[----:B------:R-:W-:Y:S01]  /*0960*/  NOP ;  /* 0x0000000000007918 */ /* 0x000fe20000000000 */
[----:B----4-:R-:W-:-:S13]  /*0970*/  ISETP.NE.AND P1, PT, R0, 0x4, PT ;  /* 0x000000040000780c */ /* 0x010fda0003f25270 */
[----:B------:R-:W-:Y:S05]  /*0980*/  @P1 BRA `(.L_x_12) ;  /* 0x0000000000481947 */ /* 0x000fea0003800000 */
[----:B---3--:R-:W-:Y:S01]  /*0990*/  UMOV UR9, 0x1a0 ;  /* 0x000001a000097882 */ /* 0x008fe20000000000 */
[----:B--2---:R-:W-:Y:S01]  /*09a0*/  UMOV UR8, 0x400 ;  /* 0x0000040000087882 */ /* 0x004fe20000000000 */
[----:B------:R-:W-:Y:S01]  /*09b0*/  USEL UR9, UR9, 0x1e0, UP5 ;  /* 0x000001e009097887 */ /* 0x000fe2000a800000 */
        /* <DEDUP_REMOVED lines=9> */
[----:B------:R-:W2:Y:S02]  /*0a50*/  FENCE.VIEW.ASYNC.S ;  /* 0x00000000000073c6 */ /* 0x000ea40000000000 */
[----:B--2---:R4:W2:Y:S08]  /*0a60*/  SYNCS.EXCH.64 URZ, [UR8+0xd0], UR12 ;  /* 0x0000d00c08ff75b2 */ /* 0x0048b00008000100 */
[----:B------:R4:W3:Y:S01]  /*0a70*/  SYNCS.EXCH.64 URZ, [UR8+0xe0], UR14 ;  /* 0x0000e00e08ff75b2 */ /* 0x0008e20008000100 */
[----:B------:R4:W1:Y:S01]  /*0a80*/  SYNCS.EXCH.64 URZ, [UR8+0xd8], UR12 ;  /* 0x0000d80c08ff75b2 */ /* 0x0008620008000100 */
[----:B------:R4:W1:Y:S02]  /*0a90*/  SYNCS.EXCH.64 URZ, [UR8+0xe8], UR14 ;  /* 0x0000e80e08ff75b2 */ /* 0x0008640008000100 */
[----:B----4-:R-:W-:Y:S01]  /*0aa0*/  NOP ;  /* 0x0000000000007918 */ /* 0x010fe20000000000 */
.L_x_12:
[----:B------:R-:W4:Y:S01]  /*0ab0*/  SHFL.IDX PT, R0, R156, RZ, 0x1f ;  /* 0x00001fff9c007589 */ /* 0x000f2200000e0000 */
[----:B------:R-:W-:Y:S01]  /*0ac0*/  NOP ;  /* 0x0000000000007918 */ /* 0x000fe20000000000 */
[----:B----4-:R-:W-:-:S13]  /*0ad0*/  ISETP.NE.AND P1, PT, R0, 0x5, PT ;  /* 0x000000050000780c */ /* 0x010fda0003f25270 */
[----:B------:R-:W-:Y:S05]  /*0ae0*/  @P1 BRA `(.L_x_13) ;  /* 0x0000000000541947 */ /* 0x000fea0003800000 */
[----:B---3--:R-:W-:Y:S01]  /*0af0*/  UMOV UR9, 0x400 ;  /* 0x0000040000097882 */ /* 0x008fe20000000000 */
[----:B--2---:R-:W-:Y:S01]  /*0b00*/  UMOV UR8, 0x1 ;  /* 0x0000000100087882 */ /* 0x004fe20000000000 */
        /* <DEDUP_REMOVED lines=13> */
[----:B------:R4:W1:Y:S01]  /*0be0*/  SYNCS.EXCH.64 URZ, [UR9+0x118], UR14 ;  /* 0x0001180e09ff75b2 */ /* 0x0008620008000100 */
[----:B------:R4:W1:Y:S01]  /*0bf0*/  SYNCS.EXCH.64 URZ, [UR9+0x100], UR12 ;  /* 0x0001000c09ff75b2 */ /* 0x0008620008000100 */
[----:B------:R4:W1:Y:S01]  /*0c00*/  SYNCS.EXCH.64 URZ, [UR9+0x120], UR14 ;  /* 0x0001200e09ff75b2 */ /* 0x0008620008000100 */
[----:B------:R4:W1:Y:S01]  /*0c10*/  SYNCS.EXCH.64 URZ, [UR9+0x108], UR12 ;  /* 0x0001080c09ff75b2 */ /* 0x0008620008000100 */
[----:B------:R4:W1:Y:S02]  /*0c20*/  SYNCS.EXCH.64 URZ, [UR9+0x128], UR14 ;  /* 0x0001280e09ff75b2 */ /* 0x0008640008000100 */
[----:B----4-:R-:W-:Y:S01]  /*0c30*/  NOP ;  /* 0x0000000000007918 */ /* 0x010fe20000000000 */
.L_x_13:
[----:B------:R-:W4:Y:S01]  /*0c40*/  SHFL.IDX PT, R0, R156, RZ, 0x1f ;  /* 0x00001fff9c007589 */ /* 0x000f2200000e0000 */
[----:B------:R-:W-:Y:S01]  /*0c50*/  ISETP.NE.OR P0, PT, RZ, UR10, !P0 ;  /* 0x0000000aff007c0c */ /* 0x000fe2000c705670 */
[----:B------:R-:W-:Y:S01]  /*0c60*/  NOP ;  /* 0x0000000000007918 */ /* 0x000fe20000000000 */
[----:B----4-:R-:W-:-:S13]  /*0c70*/  ISETP.NE.AND P1, PT, R0, 0x3, PT ;  /* 0x000000030000780c */ /* 0x010fda0003f25270 */
[----:B------:R-:W-:Y:S05]  /*0c80*/  @P1 BRA `(.L_x_14) ;  /* 0x0000000000341947 */ /* 0x000fea0003800000 */
[----:B--2---:R-:W-:Y:S01]  /*0c90*/  UMOV UR8, 0x400 ;  /* 0x0000040000087882 */ /* 0x004fe20000000000 */
[----:B------:R-:W-:Y:S01]  /*0ca0*/  UMOV UR7, 0x20 ;  /* 0x0000002000077882 */ /* 0x000fe20000000000 */
[----:B------:R-:W-:Y:S02]  /*0cb0*/  ULEA UR8, UR37, UR8, 0x18 ;  /* 0x0000000825087291 */ /* 0x000fe4000f8ec0ff */
[----:B---3--:R-:W-:-:S04]  /*0cc0*/  UIADD3 UR12, UPT, UPT, -UR7, 0x100000, URZ ;  /* 0x00100000070c7890 */ /* 0x008fc8000fffe1ff */
[----:B------:R-:W-:Y:S02]  /*0cd0*/  USHF.L.U32 UR13, UR12, 0xb, URZ ;  /* 0x0000000b0c0d7899 */ /* 0x000fe400080006ff */
[----:B------:R-:W-:Y:S01]  /*0ce0*/  USHF.L.U32 UR12, UR12, 0x1, URZ ;  /* 0x000000010c0c7899 */ /* 0x000fe200080006ff */
[----:B------:R-:W-:Y:S01]  /*0cf0*/  ELECT P1, URZ, PT ;  /* 0x0000000000ff782f */ /* 0x000fe20003820000 */
[----:B------:R-:W2:Y:S10]  /*0d00*/  FENCE.VIEW.ASYNC.S ;  /* 0x00000000000073c6 */ /* 0x000eb40000000000 */
[----:B--2---:R4:W2:Y:S01]  /*0d10*/  SYNCS.EXCH.64 URZ, [UR8+0x130], UR12 ;  /* 0x0001300c08ff75b2 */ /* 0x0048a20008000100 */
[----:B------:R4:W3:Y:S01]  /*0d20*/  SYNCS.EXCH.64 URZ, [UR8+0x140], UR12 ;  /* 0x0001400c08ff75b2 */ /* 0x0008e20008000100 */
[----:B------:R4:W1:Y:S01]  /*0d30*/  SYNCS.EXCH.64 URZ, [UR8+0x138], UR12 ;  /* 0x0001380c08ff75b2 */ /* 0x0008620008000100 */
[----:B------:R4:W1:Y:S02]  /*0d40*/  SYNCS.EXCH.64 URZ, [UR8+0x148], UR12 ;  /* 0x0001480c08ff75b2 */ /* 0x0008640008000100 */
[----:B----4-:R-:W-:Y:S01]  /*0d50*/  NOP ;  /* 0x0000000000007918 */ /* 0x010fe20000000000 */
.L_x_14:
[----:B------:R-:W-:Y:S01]  /*0d60*/  VOTEU.ALL UP1, P0 ;  /* 0x0000000000ff7886 */ /* 0x000fe20000020000 */
[----:B--2---:R-:W2:Y:S01]  /*0d70*/  LDCU UR8, c[0x0][0x36c] ;  /* 0x00006d80ff0877ac */ /* 0x004ea20008000800 */
[----:B------:R-:W-:Y:S01]  /*0d80*/  NOP ;  /* 0x0000000000007918 */ /* 0x000fe20000000000 */
[----:B------:R-:W-:Y:S01]  /*0d90*/  LOP3.LUT R10, R153, 0x1f, RZ, 0xc0, !PT ;  /* 0x0000001f990a7812 */ /* 0x000fe200078ec0ff */
[----:B---3--:R-:W-:Y:S01]  /*0da0*/  UMOV UR12, 0x20 ;  /* 0x00000020000c7882 */ /* 0x008fe20000000000 */
[----:B------:R-:W-:Y:S01]  /*0db0*/  @!UP1 UMOV UR7, 0x400 ;  /* 0x0000040000079882 */ /* 0x000fe20000000000 */
[----:B------:R-:W-:-:S04]  /*0dc0*/  @!UP1 UIADD3 UR12, UPT, UPT, -UR12, 0x100000, URZ ;  /* 0x001000000c0c9890 */ /* 0x000fc8000fffe1ff */
[----:B------:R-:W-:Y:S02]  /*0dd0*/  @!UP1 USHF.L.U32 UR13, UR12, 0xb, URZ ;  /* 0x0000000b0c0d9899 */ /* 0x000fe400080006ff */
[----:B------:R-:W-:Y:S02]  /*0de0*/  @!UP1 USHF.L.U32 UR12, UR12, 0x1, URZ ;  /* 0x000000010c0c9899 */ /* 0x000fe400080006ff */
[----:B------:R-:W-:Y:S01]  /*0df0*/  @!UP1 ULEA UR7, UR37, UR7, 0x18 ;  /* 0x0000000725079291 */ /* 0x000fe2000f8ec0ff */
[----:B------:R-:W-:Y:S01]  /*0e00*/  VOTEU.ALL UP1, P0 ;  /* 0x0000000000ff7886 */ /* 0x000fe20000020000 */
[----:B------:R-:W-:Y:S01]  /*0e10*/  UISETP.NE.AND UP4, UPT, UR10, URZ, UPT ;  /* 0x000000ff0a00728c */ /* 0x000fe2000bf85270 */
[----:B------:R-:W3:Y:S09]  /*0e20*/  FENCE.VIEW.ASYNC.S ;  /* 0x00000000000073c6 */ /* 0x000ef20000000000 */
[----:B---3--:R3:W4:Y:S01]  /*0e30*/  @!UP1 SYNCS.EXCH.64 URZ, [UR7+0x150], UR12 ;  /* 0x0001500c07ff95b2 */ /* 0x0087220008000100 */
[----:B--2---:R-:W-:-:S09]  /*0e40*/  UISETP.EQ.U32.AND UP1, UPT, UR8, 0x1, UPT ;  /* 0x000000010800788c */ /* 0x004fd2000bf22070 */
[----:B------:R-:W-:Y:S05]  /*0e50*/  BRA.U !UP1, `(.L_x_15) ;  /* 0x0000000109087547 */ /* 0x000fea000b800000 */
[----:B-1--4-:R-:W-:Y:S01]  /*0e60*/  UCGABAR_ARV ;  /* 0x00000000000079c7 */ /* 0x012fe20008000000 */
[----:B------:R-:W-:Y:S05]  /*0e70*/  BRA `(.L_x_16) ;  /* 0x0000000000047947 */ /* 0x000fea0003800000 */
.L_x_15:
[----:B-1--4-:R-:W-:Y:S01]  /*0e80*/  NOP ;  /* 0x0000000000007918 */ /* 0x012fe20000000000 */
.L_x_16:
[----:B------:R-:W1:Y:S01]  /*0e90*/  S2R R23, SR_CTAID.Y ;  /* 0x0000000000177919 */ /* 0x000e620000002600 */
[----:B------:R-:W-:-:S05]  /*0ea0*/  CS2R.32 R132, SR_CgaSize ;  /* 0x0000000000847805 */ /* 0x000fca0000008a00 */
[----:B------:R-:W-:-:S05]  /*0eb0*/  IMAD R132, R132, -0xa0, RZ ;  /* 0xffffff6084847824 */ /* 0x000fca00078e02ff */
[----:B---3--:R-:W-:-:S14]  /*0ec0*/  R2UR UR7, R132 ;  /* 0x00000000840772ca */ /* 0x008fdc00000e0000 */
[----:B------:R-:W2:Y:S01]  /*0ed0*/  LDCU UR7, c[0x0][UR7+0x2b4] ;  /* 0x00005680070777ac */ /* 0x000ea20008000800 */
[----:B------:R-:W-:-:S05]  /*0ee0*/  CS2R.32 R0, SR_CgaSize ;  /* 0x0000000000007805 */ /* 0x000fca0000008a00 */
[----:B------:R-:W-:-:S06]  /*0ef0*/  IMAD R0, R0, -0xa0, RZ ;  /* 0xffffff6000007824 */ /* 0x000fcc00078e02ff */
[----:B------:R-:W3:Y:S01]  /*0f00*/  LDC R0, c[0x0][R0+0x2a4] ;  /* 0x0000a90000007b82 */ /* 0x000ee20000000800 */
[----:B------:R-:W-:Y:S01]  /*0f10*/  PRMT R8, RZ, 0x7610, R8 ;  /* 0x00007610ff087816 */ /* 0x000fe20000000008 */
[----:B------:R-:W4:Y:S01]  /*0f20*/  S2R R9, SR_CTAID.X ;  /* 0x0000000000097919 */ /* 0x000f220000002500 */
[----:B------:R-:W-:-:S05]  /*0f30*/  CS2R.32 R132, SR_CgaSize ;  /* 0x0000000000847805 */ /* 0x000fca0000008a00 */
[----:B------:R-:W-:-:S05]  /*0f40*/  IMAD R132, R132, -0xa0, RZ ;  /* 0xffffff6084847824 */ /* 0x000fca00078e02ff */
[----:B------:R-:W-:-:S14]  /*0f50*/  R2UR UR8, R132 ;  /* 0x00000000840872ca */ /* 0x000fdc00000e0000 */
[----:B------:R-:W3:Y:S01]  /*0f60*/  LDCU UR8, c[0x0][UR8+0x2b0] ;  /* 0x00005600080877ac */ /* 0x000ee20008000800 */
[----:B------:R-:W-:Y:S01]  /*0f70*/  UISETP.NE.AND UP2, UPT, UR10, 0x2, UPT ;  /* 0x000000020a00788c */ /* 0x000fe2000bf45270 */
[----:B------:R-:W2:Y:S01]  /*0f80*/  LDC R11, c[0x0][0xb24] ;  /* 0x0002c900ff0b7b82 */ /* 0x000ea20000000800 */
[----:B------:R-:W-:-:S05]  /*0f90*/  CS2R.32 R2, SR_CgaSize ;  /* 0x0000000000027805 */ /* 0x000fca0000008a00 */
[----:B------:R-:W-:-:S06]  /*0fa0*/  IMAD R2, R2, -0xa0, RZ ;  /* 0xffffff6002027824 */ /* 0x000fcc00078e02ff */
[----:B------:R-:W3:Y:S08]  /*0fb0*/  LDC R2, c[0x0][R2+0x2a0] ;  /* 0x0000a80002027b82 */ /* 0x000ef00000000800 */
[----:B------:R-:W3:Y:S01]  /*0fc0*/  LDC R65, c[0x0][0xb24] ;  /* 0x0002c900ff417b82 */ /* 0x000ee20000000800 */
[----:B-1----:R-:W-:-:S07]  /*0fd0*/  I2FP.F32.U32 R115, R23 ;  /* 0x0000001700737245 */ /* 0x002fce0000201000 */
[----:B------:R-:W1:Y:S01]  /*0fe0*/  S2UR UR36, SR_CTAID.Z ;  /* 0x00000000002479c3 */ /* 0x000e620000002700 */
[----:B--2---:R-:W-:Y:S01]  /*0ff0*/  ISETP.GE.AND P0, PT, R11, 0x1, PT ;  /* 0x000000010b00780c */ /* 0x004fe20003f06270 */
[----:B----4-:R-:W-:Y:S01]  /*1000*/  IMAD.MOV.U32 R22, RZ, RZ, R9 ;  /* 0x000000ffff167224 */ /* 0x010fe200078e0009 */
[----:B------:R-:W-:Y:S01]  /*1010*/  I2FP.F32.U32 R132, R9 ;  /* 0x0000000900847245 */ /* 0x000fe20000201000 */
[----:B------:R-:W-:Y:S01]  /*1020*/  FMUL R115, R115, UR7 ;  /* 0x0000000773737c20 */ /* 0x000fe20008400000 */
[----:B------:R-:W2:Y:S03]  /*1030*/  LDCU UR7, c[0x0][0xb30] ;  /* 0x00016600ff0777ac */ /* 0x000ea60008000800 */
[----:B---3--:R-:W-:Y:S02]  /*1040*/  FMUL R132, R132, UR8 ;  /* 0x0000000884847c20 */ /* 0x008fe40008400000 */
[----:B------:R-:W3:Y:S08]  /*1050*/  F2I.U32.TRUNC.NTZ R115, R115 ;  /* 0x0000007300737305 */ /* 0x000ef0000020f000 */
[----:B------:R-:W4:Y:S01]  /*1060*/  F2I.U32.TRUNC.NTZ R132, R132 ;  /* 0x0000008400847305 */ /* 0x000f22000020f000 */
[----:B--2---:R-:W-:Y:S01]  /*1070*/  UISETP.NE.AND UP3, UPT, UR7, 0x1, UPT ;  /* 0x000000010700788c */ /* 0x004fe2000bf65270 */
[----:B---3--:R-:W-:-:S05]  /*1080*/  IADD3 R115, PT, PT, -R115, RZ, RZ ;  /* 0x000000ff73737210 */ /* 0x008fca0007ffe1ff */
[----:B------:R-:W-:Y:S01]  /*1090*/  IMAD R115, R0, R115, R23 ;  /* 0x0000007300737224 */ /* 0x000fe200078e0217 */
[----:B------:R-:W-:Y:S01]  /*10a0*/  PRMT R0, RZ, 0x7610, R0 ;  /* 0x00007610ff007816 */ /* 0x000fe20000000000 */
[----:B----4-:R-:W-:-:S04]  /*10b0*/  IMAD.MOV R132, RZ, RZ, -R132 ;  /* 0x000000ffff847224 */ /* 0x010fc800078e0a84 */
[----:B------:R-:W-:Y:S01]  /*10c0*/  IMAD R132, R2, R132, R9 ;  /* 0x0000008402847224 */ /* 0x000fe200078e0209 */
[----:B-1----:R-:W-:Y:S06]  /*10d0*/  BRA.U UP4, `(.L_x_17) ;  /* 0x0000000104247547 */ /* 0x002fec000b800000 */
[----:B------:R-:W-:Y:S01]  /*10e0*/  ISETP.NE.AND P1, PT, R115, RZ, PT ;  /* 0x000000ff7300720c */ /* 0x000fe20003f25270 */
[----:B------:R-:W-:Y:S01]  /*10f0*/  IMAD.MOV.U32 R0, RZ, RZ, 0x3 ;  /* 0x00000003ff007424 */ /* 0x000fe200078e00ff */
[C---:B------:R-:W-:Y:S02]  /*1100*/  LOP3.LUT R2, R132.reuse, 0xfffffffe, RZ, 0xc0, !PT ;  /* 0xfffffffe84027812 */ /* 0x040fe400078ec0ff */
[----:B------:R-:W-:Y:S02]  /*1110*/  ISETP.LT.U32.OR P1, PT, R132, 0x2, !P1 ;  /* 0x000000028400780c */ /* 0x000fe40004f21470 */
[----:B------:R-:W-:Y:S02]  /*1120*/  SHF.L.U32 R0, R0, R2, RZ ;  /* 0x0000000200007219 */ /* 0x000fe400000006ff */
[----:B------:R-:W-:Y:S02]  /*1130*/  SEL R4, RZ, 0x1, !P1 ;  /* 0x00000001ff047807 */ /* 0x000fe40004800000 */
[----:B------:R-:W-:-:S05]  /*1140*/  SEL R3, RZ, 0x2, !P1 ;  /* 0x00000002ff037807 */ /* 0x000fca0004800000 */
[----:B------:R-:W-:-:S05]  /*1150*/  IMAD.IADD R3, R4, 0x1, R3 ;  /* 0x0000000104037824 */ /* 0x000fca00078e0203 */
[----:B------:R-:W-:Y:S02]  /*1160*/  PRMT R8, R3, 0x7610, R8 ;  /* 0x0000761003087816 */ /* 0x000fe40000000008 */
.L_x_17:
[----:B------:R-:W-:Y:S05]  /*1170*/  @!P0 BRA `(.L_x_18) ;  /* 0x0000000000b88947 */ /* 0x000fea0003800000 */
[----:B------:R-:W1:Y:S01]  /*1180*/  LDC.64 R4, c[0x0][0xb18] ;  /* 0x0002c600ff047b82 */ /* 0x000e620000000a00 */
[----:B------:R-:W-:-:S07]  /*1190*/  ISETP.NE.AND P0, PT, R11, 0x1, PT ;  /* 0x000000010b00780c */ /* 0x000fce0003f05270 */
[----:B------:R-:W2:Y:S08]  /*11a0*/  LDC R22, c[0x0][0xb0c] ;  /* 0x0002c300ff167b82 */ /* 0x000eb00000000800 */
[----:B------:R-:W3:Y:S08]  /*11b0*/  LDC R14, c[0x0][0x370] ;  /* 0x0000dc00ff0e7b82 */ /* 0x000ef00000000800 */
[----:B------:R-:W4:Y:S01]  /*11c0*/  LDC R13, c[0x0][0x374] ;  /* 0x0000dd00ff0d7b82 */ /* 0x000f220000000800 */
[----:B-1----:R-:W-:-:S07]  /*11d0*/  ISETP.NE.AND P1, PT, R4, 0x1, PT ;  /* 0x000000010400780c */ /* 0x002fce0003f25270 */
[----:B------:R-:W3:Y:S01]  /*11e0*/  LDC.64 R6, c[0x0][0xb10] ;  /* 0x0002c400ff067b82 */ /* 0x000ee20000000a00 */
[----:B--2---:R-:W-:-:S07]  /*11f0*/  ISETP.NE.AND P2, PT, R22, 0x1, PT ;  /* 0x000000011600780c */ /* 0x004fce0003f45270 */
[----:B------:R-:W1:Y:S08]  /*1200*/  LDC R12, c[0x0][0xb20] ;  /* 0x0002c800ff0c7b82 */ /* 0x000e700000000800 */
[----:B------:R-:W2:Y:S01]  /*1210*/  LDC.64 R2, c[0x0][0xb28] ;  /* 0x0002ca00ff027b82 */ /* 0x000ea20000000a00 */
[----:B----4-:R-:W-:-:S04]  /*1220*/  IMAD.HI.U32 R15, R13, R5, RZ ;  /* 0x000000050d0f7227 */ /* 0x010fc800078e00ff */
[----:B------:R-:W-:-:S04]  /*1230*/  IMAD.HI.U32 R5, R23, R5, RZ ;  /* 0x0000000517057227 */ /* 0x000fc800078e00ff */
[----:B---3--:R-:W-:-:S05]  /*1240*/  IMAD.HI.U32 R16, R14, R6, RZ ;  /* 0x000000060e107227 */ /* 0x008fca00078e00ff */
[-C--:B------:R-:W-:Y:S01]  /*1250*/  @P2 SHF.R.U32.HI R14, RZ, R7.reuse, R16 ;  /* 0x00000007ff0e2219 */ /* 0x080fe20000011610 */
[----:B------:R-:W-:Y:S01]  /*1260*/  IMAD.HI.U32 R16, R9, R6, RZ ;  /* 0x0000000609107227 */ /* 0x000fe200078e00ff */
[-C--:B-1----:R-:W-:Y:S02]  /*1270*/  @P1 SHF.R.U32.HI R13, RZ, R12.reuse, R15 ;  /* 0x0000000cff0d1219 */ /* 0x082fe4000001160f */
[----:B------:R-:W-:Y:S02]  /*1280*/  SHF.R.U32.HI R5, RZ, R12, R5 ;  /* 0x0000000cff057219 */ /* 0x000fe40000011605 */
[----:B------:R-:W-:Y:S02]  /*1290*/  SHF.R.U32.HI R16, RZ, R7, R16 ;  /* 0x00000007ff107219 */ /* 0x000fe40000011610 */
[----:B------:R-:W-:Y:S01]  /*12a0*/  SEL R5, R23, R5, !P1 ;  /* 0x0000000517057207 */ /* 0x000fe20004800000 */
[----:B--2---:R-:W-:Y:S01]  /*12b0*/  IMAD.HI.U32 R15, R13, R2, RZ ;  /* 0x000000020d0f7227 */ /* 0x004fe200078e00ff */
[----:B------:R-:W-:-:S03]  /*12c0*/  SEL R16, R9, R16, !P2 ;  /* 0x0000001009107207 */ /* 0x000fc60005000000 */
[----:B------:R-:W-:Y:S01]  /*12d0*/  IMAD.HI.U32 R6, R14, R2, RZ ;  /* 0x000000020e067227 */ /* 0x000fe200078e00ff */
[----:B------:R-:W-:-:S04]  /*12e0*/  @P0 SHF.R.U32.HI R13, RZ, R3, R15 ;  /* 0x00000003ff0d0219 */ /* 0x000fc8000001160f */
[----:B------:R-:W-:Y:S01]  /*12f0*/  @P0 SHF.R.U32.HI R14, RZ, R3, R6 ;  /* 0x00000003ff0e0219 */ /* 0x000fe20000011606 */
[----:B------:R-:W-:-:S04]  /*1300*/  IMAD R13, R13, R11, RZ ;  /* 0x0000000b0d0d7224 */ /* 0x000fc800078e02ff */
[----:B------:R-:W-:Y:S01]  /*1310*/  IMAD R6, R14, R11, RZ ;  /* 0x0000000b0e067224 */ /* 0x000fe200078e02ff */
[----:B------:R-:W-:-:S04]  /*1320*/  ISETP.GE.AND P1, PT, R5, R13, PT ;  /* 0x0000000d0500720c */ /* 0x000fc80003f26270 */
[----:B------:R-:W-:Y:S01]  /*1330*/  ISETP.GE.OR P1, PT, R16, R6, P1 ;  /* 0x000000061000720c */ /* 0x000fe20000f26670 */
[----:B------:R-:W-:-:S05]  /*1340*/  IMAD.HI.U32 R6, R5, R2, RZ ;  /* 0x0000000205067227 */ /* 0x000fca00078e00ff */
[----:B------:R-:W-:-:S04]  /*1350*/  SHF.R.U32.HI R6, RZ, R3, R6 ;  /* 0x00000003ff067219 */ /* 0x000fc80000011606 */
[----:B------:R-:W-:-:S03]  /*1360*/  SEL R6, R5, R6, !P0 ;  /* 0x0000000605067207 */ /* 0x000fc60004000000 */
[----:B------:R-:W-:Y:S01]  /*1370*/  @!P1 IMAD.HI.U32 R7, R16, R2, RZ ;  /* 0x0000000210079227 */ /* 0x000fe200078e00ff */
[----:B------:R-:W-:-:S04]  /*1380*/  IADD3 R2, PT, PT, -R6, RZ, RZ ;  /* 0x000000ff06027210 */ /* 0x000fc80007ffe1ff */
[----:B------:R-:W-:Y:S01]  /*1390*/  @!P1 SHF.R.U32.HI R3, RZ, R3, R7 ;  /* 0x00000003ff039219 */ /* 0x000fe20000011607 */
[----:B------:R-:W-:Y:S01]  /*13a0*/  IMAD R2, R11, R2, R5 ;  /* 0x000000020b027224 */ /* 0x000fe200078e0205 */
[----:B------:R-:W-:Y:S02]  /*13b0*/  IADD3 R7, PT, PT, -R5, RZ, RZ ;  /* 0x000000ff05077210 */ /* 0x000fe40007ffe1ff */
[----:B------:R-:W-:-:S03]  /*13c0*/  @!P1 SEL R3, R16, R3, !P0 ;  /* 0x0000000310039207 */ /* 0x000fc60004000000 */
[----:B------:R-:W-:Y:S02]  /*13d0*/  IMAD R7, R4, R7, R23 ;  /* 0x0000000704077224 */ /* 0x000fe400078e0217 */
[--C-:B------:R-:W-:Y:S02]  /*13e0*/  @!P1 IMAD.IADD R6, R6, 0x1, -R3.reuse ;  /* 0x0000000106069824 */ /* 0x100fe400078e0a03 */
[----:B------:R-:W-:Y:S01]  /*13f0*/  @!P1 IMAD R3, R2, R14, R3 ;  /* 0x0000000e02039224 */ /* 0x000fe200078e0203 */
[----:B------:R-:W-:Y:S01]  /*1400*/  IADD3 R2, PT, PT, -R16, RZ, RZ ;  /* 0x000000ff10027210 */ /* 0x000fe20007ffe1ff */
[----:B------:R-:W-:Y:S02]  /*1410*/  @!P1 IMAD R5, R6, R11, R16 ;  /* 0x0000000b06059224 */ /* 0x000fe400078e0210 */
[----:B------:R-:W-:Y:S02]  /*1420*/  @!P1 IMAD.MOV.U32 R16, RZ, RZ, R3 ;  /* 0x000000ffff109224 */ /* 0x000fe400078e0003 */
[----:B------:R-:W-:-:S02]  /*1430*/  IMAD R2, R22, R2, R9 ;  /* 0x0000000216027224 */ /* 0x000fc400078e0209 */
[----:B------:R-:W-:Y:S02]  /*1440*/  IMAD R23, R5, R4, R7 ;  /* 0x0000000405177224 */ /* 0x000fe400078e0207 */
[----:B------:R-:W-:Y:S02]  /*1450*/  IMAD R22, R16, R22, R2 ;  /* 0x0000001610167224 */ /* 0x000fe400078e0202 */
.L_x_18:
[----:B------:R-:W-:Y:S05]  /*1460*/  BRA.U UP3, `(.L_x_19) ;  /* 0x0000000103407547 */ /* 0x000fea000b800000 */
[----:B------:R-:W1:Y:S08]  /*1470*/  LDC.64 R4, c[0x0][0xb10] ;  /* 0x0002c400ff047b82 */ /* 0x000e700000000a00 */
[----:B------:R-:W2:Y:S08]  /*1480*/  LDC.64 R2, c[0x0][0xb18] ;  /* 0x0002c600ff027b82 */ /* 0x000eb00000000a00 */
[----:B------:R-:W3:Y:S08]  /*1490*/  LDC R6, c[0x0][0xb20] ;  /* 0x0002c800ff067b82 */ /* 0x000ef00000000800 */
[----:B------:R-:W4:Y:S01]  /*14a0*/  LDC R7, c[0x0][0xb0c] ;  /* 0x0002c300ff077b82 */ /* 0x000f220000000800 */
[----:B-1----:R-:W-:-:S05]  /*14b0*/  IMAD.HI.U32 R4, R22, R4, RZ ;  /* 0x0000000416047227 */ /* 0x002fca00078e00ff */
[----:B------:R-:W-:Y:S01]  /*14c0*/  SHF.R.U32.HI R4, RZ, R5, R4 ;  /* 0x00000005ff047219 */ /* 0x000fe20000011604 */
[----:B--2---:R-:W-:Y:S01]  /*14d0*/  IMAD.HI.U32 R3, R23, R3, RZ ;  /* 0x0000000317037227 */ /* 0x004fe200078e00ff */
[----:B------:R-:W-:-:S04]  /*14e0*/  ISETP.NE.AND P0, PT, R2, 0x1, PT ;  /* 0x000000010200780c */ /* 0x000fc80003f05270 */
[----:B---3--:R-:W-:-:S04]  /*14f0*/  SHF.R.U32.HI R3, RZ, R6, R3 ;  /* 0x00000006ff037219 */ /* 0x008fc80000011603 */
[----:B------:R-:W-:Y:S02]  /*1500*/  SEL R3, R23, R3, !P0 ;  /* 0x0000000317037207 */ /* 0x000fe40004000000 */
[----:B----4-:R-:W-:-:S04]  /*1510*/  ISETP.NE.AND P1, PT, R7, 0x1, PT ;  /* 0x000000010700780c */ /* 0x010fc80003f25270 */
[----:B------:R-:W-:-:S05]  /*1520*/  SEL R5, R22, R4, !P1 ;  /* 0x0000000416057207 */ /* 0x000fca0004800000 */
[----:B------:R-:W-:Y:S02]  /*1530*/  IMAD.IADD R4, R3, 0x1, -R5 ;  /* 0x0000000103047824 */ /* 0x000fe400078e0a05 */
[----:B------:R-:W-:Y:S02]  /*1540*/  IMAD.IADD R3, R5, 0x1, -R3 ;  /* 0x0000000105037824 */ /* 0x000fe400078e0a03 */
[----:B------:R-:W-:Y:S02]  /*1550*/  IMAD R22, R4, R7, R22 ;  /* 0x0000000704167224 */ /* 0x000fe400078e0216 */
[----:B------:R-:W-:Y:S02]  /*1560*/  IMAD R23, R3, R2, R23 ;  /* 0x0000000203177224 */ /* 0x000fe400078e0217 */
.L_x_19:
[----:B------:R-:W-:Y:S05]  /*1570*/  BRA.U !UP1, `(.L_x_20) ;  /* 0x00000001090c7547 */ /* 0x000fea000b800000 */
[----:B------:R-:W-:Y:S01]  /*1580*/  UCGABAR_WAIT ;  /* 0x0000000000007dc7 */ /* 0x000fe20008000000 */
[----:B------:R-:W-:Y:S01]  /*1590*/  CCTL.IVALL ;  /* 0x00000000ff00798f */ /* 0x000fe20002000000 */
[----:B------:R-:W-:Y:S05]  /*15a0*/  BRA `(.L_x_21) ;  /* 0x0000000000047947 */ /* 0x000fea0003800000 */
.L_x_20:
[----:B------:R-:W-:Y:S06]  /*15b0*/  BAR.SYNC.DEFER_BLOCKING 0x0 ;  /* 0x0000000000007b1d */ /* 0x000fec0000010000 */
.L_x_21:
[----:B------:R-:W-:Y:S05]  /*15c0*/  BRA.U UP2, `(.L_x_22) ;  /* 0x0000001502407547 */ /* 0x000fea000b800000 */
[----:B------:R-:W1:Y:S01]  /*15d0*/  LDCU UR4, c[0x0][0x38c] ;  /* 0x00007180ff0477ac */ /* 0x000e620008000800 */
[----:B------:R-:W2:Y:S01]  /*15e0*/  LDC R8, c[0x0][0x370] ;  /* 0x0000dc00ff087b82 */ /* 0x000ea20000000800 */
[C---:B------:R-:W-:Y:S02]  /*15f0*/  IMAD.SHL.U32 R17, R9.reuse, 0x40, RZ ;  /* 0x0000004009117824 */ /* 0x040fe400078e00ff */
[----:B------:R-:W-:Y:S01]  /*1600*/  HFMA2 R15, -RZ, RZ, 0, 5.9604644775390625e-08 ;  /* 0x00000001ff0f7431 */ /* 0x000fe200000001ff */
[----:B------:R-:W-:Y:S01]  /*1610*/  UISETP.NE.AND UP1, UPT, UR10, URZ, UPT ;  /* 0x000000ff0a00728c */ /* 0x000fe2000bf25270 */
[----:B------:R-:W-:Y:S01]  /*1620*/  ISETP.NE.AND P4, PT, R10, RZ, P5 ;  /* 0x000000ff0a00720c */ /* 0x000fe20002f85270 */
[----:B------:R-:W-:Y:S01]  /*1630*/  IMAD.SHL.U32 R16, R9, 0x80, RZ ;  /* 0x0000008009107824 */ /* 0x000fe200078e00ff */
[----:B------:R-:W-:Y:S01]  /*1640*/  CS2R R12, SRZ ;  /* 0x00000000000c7805 */ /* 0x000fe2000001ff00 */
[----:B------:R-:W-:Y:S01]  /*1650*/  IMAD.MOV.U32 R14, RZ, RZ, RZ ;  /* 0x000000ffff0e7224 */ /* 0x000fe200078e00ff */
[----:B------:R-:W3:Y:S01]  /*1660*/  LDC R0, c[0x0][0x374] ;  /* 0x0000dd00ff007b82 */ /* 0x000ee20000000800 */
[----:B------:R-:W-:Y:S01]  /*1670*/  MOV R11, 0x1 ;  /* 0x00000001000b7802 */ /* 0x000fe20000000f00 */
[----:B------:R-:W4:Y:S01]  /*1680*/  LDCU.64 UR14, c[0x0][0x348] ;  /* 0x00006900ff0e77ac */ /* 0x000f220008000a00 */
[----:B------:R-:W-:Y:S01]  /*1690*/  LOP3.LUT R17, R17, 0x40, RZ, 0xc0, !PT ;  /* 0x0000004011117812 */ /* 0x000fe200078ec0ff */
[----:B------:R-:W-:Y:S01]  /*16a0*/  USEL UR22, UR6, 0x2, UP1 ;  /* 0x0000000206167887 */ /* 0x000fe20008800000 */
[----:B------:R-:W-:Y:S01]  /*16b0*/  UMOV UR23, URZ ;  /* 0x000000ff00177c82 */ /* 0x000fe20008000000 */
[----:B-1----:R-:W-:-:S04]  /*16c0*/  UIADD3 UR5, UPT, UPT, UR4, 0x3f, URZ ;  /* 0x0000003f04057890 */ /* 0x002fc8000fffe0ff */
[----:B------:R-:W-:-:S04]  /*16d0*/  USHF.R.S32.HI UR7, URZ, 0x1f, UR5 ;  /* 0x0000001fff077899 */ /* 0x000fc80008011405 */
[----:B------:R-:W-:Y:S02]  /*16e0*/  ULEA.HI UR7, UR7, UR5, URZ, 0x6 ;  /* 0x0000000507077291 */ /* 0x000fe4000f8f30ff */
[----:B------:R-:W-:Y:S02]  /*16f0*/  UIADD3 UR5, UPT, UPT, UR4, -0x1, URZ ;  /* 0xffffffff04057890 */ /* 0x000fe4000fffe0ff */
[----:B------:R-:W-:Y:S02]  /*1700*/  USHF.R.S32.HI UR7, URZ, 0x6, UR7 ;  /* 0x00000006ff077899 */ /* 0x000fe40008011407 */
[----:B------:R-:W-:Y:S02]  /*1710*/  UISETP.GE.U32.AND UP2, UPT, UR5, -0x7f, UPT ;  /* 0xffffff810500788c */ /* 0x000fe4000bf46070 */
[----:B------:R-:W-:Y:S02]  /*1720*/  UISETP.LT.U32.AND UP0, UPT, UR7, 0x8, UPT ;  /* 0x000000080700788c */ /* 0x000fe4000bf01070 */
[----:B------:R-:W-:-:S02]  /*1730*/  UIADD3 UR4, UPT, UPT, UR4, 0x7e, URZ ;  /* 0x0000007e04047890 */ /* 0x000fc4000fffe0ff */
[----:B------:R-:W-:-:S04]  /*1740*/  USEL UR5, UR7, 0x8, UP0 ;  /* 0x0000000807057887 */ /* 0x000fc80008000000 */
[----:B------:R-:W-:Y:S02]  /*1750*/  UIADD3 UR21, UPT, UPT, UR5, -0x1, URZ ;  /* 0xffffffff05157890 */ /* 0x000fe4000fffe0ff */
[----:B------:R-:W-:Y:S02]  /*1760*/  @UP2 UIADD3 UR21, UPT, UPT, UR5, URZ, URZ ;  /* 0x000000ff05152290 */ /* 0x000fe4000fffe0ff */
[----:B------:R-:W-:Y:S02]  /*1770*/  UIADD3 UR24, UPT, UPT, UR7, -UR5, URZ ;  /* 0x8000000507187290 */ /* 0x000fe4000fffe0ff */
[----:B------:R-:W-:Y:S02]  /*1780*/  UIADD3 UR13, UPT, UPT, UR21, 0x1, URZ ;  /* 0x00000001150d7890 */ /* 0x000fe4000fffe0ff */
[----:B--2-4-:R-:W-:-:S12]  /*1790*/  UIADD3 UR21, UPT, UPT, -UR21, URZ, URZ ;  /* 0x000000ff15157290 */ /* 0x014fd8000fffe1ff */
.L_x_42:
[----:B------:R-:W-:Y:S01]  /*17a0*/  UISETP.NE.AND UP0, UPT, UR37, URZ, UPT ;  /* 0x000000ff2500728c */ /* 0x000fe2000bf05270 */
[----:B------:R-:W1:Y:S08]  /*17b0*/  S2UR UR37, SR_CgaCtaId ;  /* 0x00000000002579c3 */ /* 0x000e700000008800 */
[----:B------:R-:W-:Y:S05]  /*17c0*/  BRA.U UP0, `(.L_x_23) ;  /* 0x0000000100347547 */ /* 0x000fea000b800000 */
[----:B------:R-:W2:Y:S01]  /*17d0*/  S2R R2, SR_CgaCtaId ;  /* 0x0000000000027919 */ /* 0x000ea20000008800 */
[----:B------:R-:W-:-:S04]  /*17e0*/  MOV R3, 0x400 ;  /* 0x0000040000037802 */ /* 0x000fc80000000f00 */
[----:B--2---:R-:W-:Y:S02]  /*17f0*/  LEA R2, R2, R3, 0x18 ;  /* 0x0000000302027211 */ /* 0x004fe400078ec0ff */
[----:B------:R-:W-:-:S03]  /*1800*/  SHF.L.U32 R3, R11, 0x1f, RZ ;  /* 0x0000001f0b037819 */ /* 0x000fc600000006ff */
[----:B------:R-:W-:-:S04]  /*1810*/  IMAD R2, R12, 0x8, R2 ;  /* 0x000000080c027824 */ /* 0x000fc800078e0202 */
[----:B------:R-:W2:Y:S02]  /*1820*/  SYNCS.PHASECHK.TRANS64.TRYWAIT P0, [R2+URZ+0x140], R3 ;  /* 0x00014003020075a7 */ /* 0x000ea400080011ff */
[----:B--2---:R-:W-:Y:S05]  /*1830*/  @!P0 BRA `(.L_x_24) ;  /* 0x0000008c00b08947 */ /* 0x004fea0003800000 */
.L_x_233:
[----:B------:R-:W-:Y:S01]  /*1840*/  VIADD R12, R12, 0x1 ;  /* 0x000000010c0c7836 */ /* 0x000fe20000000000 */
[----:B------:R2:W-:Y:S04]  /*1850*/  SYNCS.ARRIVE.TRANS64.A1T0 RZ, [R2+URZ+0x130], RZ ;  /* 0x000130ff02ff79a7 */ /* 0x0005e800081000ff */
[----:B------:R-:W-:-:S04]  /*1860*/  ISETP.NE.AND P0, PT, R12, 0x2, PT ;  /* 0x000000020c00780c */ /* 0x000fc80003f05270 */
[----:B------:R-:W-:Y:S02]  /*1870*/  SEL R12, R12, RZ, P0 ;  /* 0x000000ff0c0c7207 */ /* 0x000fe40000000000 */
[----:B--2---:R-:W-:-:S04]  /*1880*/  SEL R2, RZ, 0x1, P0 ;  /* 0x00000001ff027807 */ /* 0x004fc80000000000 */
[----:B------:R-:W-:-:S07]  /*1890*/  LOP3.LUT R11, R11, R2, RZ, 0x3c, !PT ;  /* 0x000000020b0b7212 */ /* 0x000fce00078e3cff */
.L_x_23:
[----:B------:R-:W-:Y:S01]  /*18a0*/  UMOV UR6, 0x400 ;  /* 0x0000040000067882 */ /* 0x000fe20000000000 */
[----:B------:R-:W-:Y:S01]  /*18b0*/  SHF.L.U32 R2, R15, 0x1f, RZ ;  /* 0x0000001f0f027819 */ /* 0x000fe200000006ff */
[----:B-1----:R-:W-:Y:S01]  /*18c0*/  ULEA UR6, UR37, UR6, 0x18 ;  /* 0x0000000625067291 */ /* 0x002fe2000f8ec0ff */
[----:B------:R-:W-:Y:S01]  /*18d0*/  R2UR UR35, R16 ;  /* 0x00000000102372ca */ /* 0x000fe200000e0000 */
[----:B------:R-:W-:Y:S01]  /*18e0*/  UISETP.GE.U32.AND UP0, UPT, UR4, 0x7f, UPT ;  /* 0x0000007f0400788c */ /* 0x000fe2000bf06070 */
[----:B------:R-:W-:Y:S01]  /*18f0*/  R2UR UR11, R17 ;  /* 0x00000000110b72ca */ /* 0x000fe200000e0000 */
[----:B------:R-:W-:Y:S01]  /*1900*/  ULEA UR8, UR23, UR6, 0x3 ;  /* 0x0000000617087291 */ /* 0x000fe2000f8e18ff */
[----:B------:R-:W-:-:S08]  /*1910*/  UMOV UR25, URZ ;  /* 0x000000ff00197c82 */ /* 0x000fd00008000000 */
[----:B------:R1:W2:Y:S01]  /*1920*/  SYNCS.PHASECHK.TRANS64.TRYWAIT P0, [UR8+0x40], R2 ;  /* 0x00004002ff0075a7 */ /* 0x0002a20008001108 */
[----:B------:R-:W-:-:S13]  /*1930*/  R2UR UR8, R23 ;  /* 0x00000000170872ca */ /* 0x000fda00000e0000 */
[----:B------:R-:W-:Y:S01]  /*1940*/  ULEA UR11, UR8, UR11, 0x7 ;  /* 0x0000000b080b7291 */ /* 0x000fe2000f8e38ff */
[----:B-1----:R-:W-:-:S05]  /*1950*/  LEA.HI R2, R22, R22, RZ, 0x1 ;  /* 0x0000001616027211 */ /* 0x002fca00078f08ff */
[----:B------:R-:W-:-:S05]  /*1960*/  IMAD.SHL.U32 R2, R2, 0x80, RZ ;  /* 0x0000008002027824 */ /* 0x000fca00078e00ff */
[----:B------:R-:W-:-:S04]  /*1970*/  LOP3.LUT R2, R2, 0xffffff00, RZ, 0xc0, !PT ;  /* 0xffffff0002027812 */ /* 0x000fc800078ec0ff */
[----:B------:R-:W-:-:S13]  /*1980*/  R2UR UR9, R2 ;  /* 0x00000000020972ca */ /* 0x000fda00000e0000 */
[----:B------:R-:W-:Y:S01]  /*1990*/  ULOP3.LUT UR35, UR9, 0x80, UR35, 0xf8, !UPT ;  /* 0x0000008009237892 */ /* 0x000fe2000f8ef823 */
[----:B------:R-:W-:Y:S11]  /*19a0*/  BRA.U !UP0, `(.L_x_25) ;  /* 0x0000000108c07547 */ /* 0x000ff6000b800000 */
[----:B------:R-:W-:Y:S01]  /*19b0*/  UMOV UR16, UR21 ;  /* 0x0000001500107c82 */ /* 0x000fe20008000000 */
[----:B------:R-:W-:Y:S01]  /*19c0*/  UMOV UR17, UR23 ;  /* 0x0000001700117c82 */ /* 0x000fe20008000000 */
[----:B------:R-:W-:-:S05]  /*19d0*/  UMOV UR34, URZ ;  /* 0x000000ff00227c82 */ /* 0x000fca0008000000 */
.L_x_31:
[----:B------:R-:W-:Y:S01]  /*19e0*/  ULEA UR33, UR17, UR6, 0x3 ;  /* 0x0000000611217291 */ /* 0x000fe2000f8e18ff */
[----:B------:R-:W-:Y:S01]  /*19f0*/  @P5 MOV R3, 0xc000 ;  /* 0x0000c00000035802 */ /* 0x000fe20000000f00 */
[----:B-12-4-:R-:W-:Y:S10]  /*1a00*/  @P0 BRA `(.L_x_26) ;  /* 0x00000000000c0947 */ /* 0x016ff40003800000 */
[----:B------:R-:W-:-:S04]  /*1a10*/  SHF.L.U32 R4, R15, 0x1f, RZ ;  /* 0x0000001f0f047819 */ /* 0x000fc800000006ff */
[----:B------:R-:W1:Y:S02]  /*1a20*/  SYNCS.PHASECHK.TRANS64.TRYWAIT P0, [UR33+0x40], R4 ;  /* 0x00004004ff0075a7 */ /* 0x000e640008001121 */
[----:B-1----:R-:W-:Y:S05]  /*1a30*/  @!P0 BRA `(.L_x_27) ;  /* 0x0000008c00448947 */ /* 0x002fea0003800000 */
.L_x_26:
[----:B------:R2:W-:Y:S01]  /*1a40*/  @P5 SYNCS.ARRIVE.TRANS64 RZ, [UR33], R3 ;  /* 0x00000003ffff59a7 */ /* 0x0005e20008000021 */
[----:B------:R-:W-:Y:S02]  /*1a50*/  ULOP3.LUT UR8, UR22, 0x2, URZ, 0xfc, !UPT ;  /* 0x0000000216087892 */ /* 0x000fe4000f8efcff */
[----:B------:R-:W-:Y:S02]  /*1a60*/  UIADD3 UR16, UPT, UPT, UR16, 0x1, URZ ;  /* 0x0000000110107890 */ /* 0x000fe4000fffe0ff */
[----:B------:R-:W-:Y:S02]  /*1a70*/  UISETP.NE.AND UP0, UPT, UR8, 0x2, UPT ;  /* 0x000000020800788c */ /* 0x000fe4000bf05270 */
[----:B------:R-:W-:-:S07]  /*1a80*/  UISETP.NE.AND UP2, UPT, UR16, 0x1, UPT ;  /* 0x000000011000788c */ /* 0x000fce000bf45270 */
[----:B------:R-:W-:Y:S05]  /*1a90*/  BRA.U UP0, `(.L_x_28) ;  /* 0x0000000100047547 */ /* 0x000fea000b800000 */
[----:B------:R-:W-:Y:S05]  /*1aa0*/  BPT.TRAP 0x1 ;  /* 0x000000040000795c */ /* 0x000fea0000300000 */
.L_x_28:
[----:B------:R-:W-:Y:S04]  /*1ab0*/  BSSY.RECONVERGENT B0, `(.L_x_29) ;  /* 0x0000003000007945 */ /* 0x000fe80003800200 */
[----:B------:R-:W-:Y:S05]  /*1ac0*/  @!P4 BRA `(.L_x_30) ;  /* 0x000000000004c947 */ /* 0x000fea0003800000 */
[----:B------:R-:W-:Y:S05]  /*1ad0*/  BPT.TRAP 0x1 ;  /* 0x000000040000795c */ /* 0x000fea0000300000 */
.L_x_30:
[----:B------:R-:W-:Y:S05]  /*1ae0*/  BSYNC.RECONVERGENT B0 ;  /* 0x0000000000007941 */ /* 0x000fea0003800200 */
.L_x_29:
[----:B------:R-:W-:Y:S02]  /*1af0*/  UIADD3 UR23, UPT, UPT, UR17, 0x1, URZ ;  /* 0x0000000111177890 */ /* 0x000fe4000fffe0ff */
[----:B------:R-:W-:Y:S02]  /*1b00*/  ULEA UR32, UR17, UR6, 0xe ;  /* 0x0000000611207291 */ /* 0x000fe4000f8e70ff */
[----:B------:R-:W-:Y:S02]  /*1b10*/  UISETP.NE.AND UP0, UPT, UR23, 0x8, UPT ;  /* 0x000000081700788c */ /* 0x000fe4000bf05270 */
[----:B------:R-:W-:Y:S02]  /*1b20*/  UIADD3 UR28, UP1, UPT, UR14, 0x80, URZ ;  /* 0x000000800e1c7890 */ /* 0x000fe4000ff3e0ff */
[----:B------:R-:W-:Y:S02]  /*1b30*/  USEL UR9, URZ, 0x1, UP0 ;  /* 0x00000001ff097887 */ /* 0x000fe40008000000 */
[----:B------:R-:W-:-:S02]  /*1b40*/  USEL UR23, UR23, URZ, UP0 ;  /* 0x000000ff17177287 */ /* 0x000fc40008000000 */
[----:B------:R-:W-:Y:S02]  /*1b50*/  UIADD3 UR26, UP0, UPT, UR14, 0x180, URZ ;  /* 0x000001800e1a7890 */ /* 0x000fe4000ff1e0ff */
[----:B------:R-:W-:Y:S01]  /*1b60*/  ULEA UR8, UR23, UR6, 0x3 ;  /* 0x0000000617087291 */ /* 0x000fe2000f8e18ff */
[----:B------:R-:W-:Y:S01]  /*1b70*/  LOP3.LUT R15, R15, UR9, RZ, 0x3c, !PT ;  /* 0x000000090f0f7c12 */ /* 0x000fe2000f8e3cff */
[----:B------:R-:W-:Y:S02]  /*1b80*/  ULOP3.LUT UR33, UR33, 0xfefffff8, URZ, 0xc0, !UPT ;  /* 0xfefffff821217892 */ /* 0x000fe4000f8ec0ff */
[----:B------:R-:W-:Y:S01]  /*1b90*/  UIADD3.X UR29, UPT, UPT, URZ, UR15, URZ, UP1, !UPT ;  /* 0x0000000fff1d7290 */ /* 0x000fe20008ffe4ff */
[----:B-1----:R-:W-:Y:S01]  /*1ba0*/  SHF.L.U32 R2, R15, 0x1f, RZ ;  /* 0x0000001f0f027819 */ /* 0x002fe200000006ff */
[----:B------:R-:W-:Y:S02]  /*1bb0*/  UIADD3 UR32, UPT, UPT, UR32, 0x8400, URZ ;  /* 0x0000840020207890 */ /* 0x000fe4000fffe0ff */
[----:B------:R-:W-:Y:S01]  /*1bc0*/  UIADD3.X UR27, UPT, UPT, URZ, UR15, URZ, UP0, !UPT ;  /* 0x0000000fff1b7290 */ /* 0x000fe200087fe4ff */
[----:B------:R1:W4:Y:S01]  /*1bd0*/  SYNCS.PHASECHK.TRANS64.TRYWAIT P0, [UR8+0x40], R2 ;  /* 0x00004002ff0075a7 */ /* 0x0003220008001108 */
[----:B------:R-:W-:Y:S01]  /*1be0*/  ULEA UR8, UR17, UR6, 0xd ;  /* 0x0000000611087291 */ /* 0x000fe2000f8e68ff */
[----:B------:R-:W-:Y:S01]  /*1bf0*/  UMOV UR18, 0x0 ;  /* 0x0000000000127882 */ /* 0x000fe20000000000 */
[----:B------:R-:W-:-:S02]  /*1c00*/  UMOV UR19, 0x10000000 ;  /* 0x1000000000137882 */ /* 0x000fc40000000000 */
[----:B------:R-:W-:Y:S01]  /*1c10*/  UIADD3 UR8, UPT, UPT, UR8, 0x28400, URZ ;  /* 0x0002840008087890 */ /* 0x000fe2000fffe0ff */
[----:B------:R2:W-:Y:S01]  /*1c20*/  UTMALDG.3D.2CTA [UR32], [UR28], desc[UR18] ;  /* 0x000012201c0075b4 */ /* 0x0005e20008211000 */
[----:B------:R-:W-:Y:S01]  /*1c30*/  UMOV UR10, UR34 ;  /* 0x00000022000a7c82 */ /* 0x000fe20008000000 */
[----:B------:R-:W-:Y:S01]  /*1c40*/  UMOV UR12, UR36 ;  /* 0x00000024000c7c82 */ /* 0x000fe20008000000 */
[----:B------:R-:W-:Y:S01]  /*1c50*/  UMOV UR9, UR33 ;  /* 0x0000002100097c82 */ /* 0x000fe20008000000 */
[----:B------:R-:W-:Y:S01]  /*1c60*/  UMOV UR25, UR13 ;  /* 0x0000000d00197c82 */ /* 0x000fe20008000000 */
[----:B------:R-:W-:-:S03]  /*1c70*/  UMOV UR17, UR23 ;  /* 0x0000001700117c82 */ /* 0x000fc60008000000 */
[----:B------:R1:W-:Y:S01]  /*1c80*/  UTMALDG.3D.2CTA [UR8], [UR26], desc[UR18] ;  /* 0x000012081a0075b4 */ /* 0x0003e20008211000 */
[----:B--2---:R-:W-:Y:S01]  /*1c90*/  UIADD3 UR34, UPT, UPT, UR34, 0x40, URZ ;  /* 0x0000004022227890 */ /* 0x004fe2000fffe0ff */
[----:B------:R-:W-:Y:S11]  /*1ca0*/  BRA.U UP2, `(.L_x_31) ;  /* 0xfffffffd024c7547 */ /* 0x000ff6000b83ffff */
.L_x_25:
[----:B--2-4-:R-:W-:Y:S01]  /*1cb0*/  PLOP3.LUT P0, PT, PT, PT, UP5, 0x80, 0x8 ;  /* 0x000000000008781c */ /* 0x014fe20003f0f058 */
[----:B-1----:R-:W-:Y:S01]  /*1cc0*/  ULEA UR8, UR23, UR6, 0x3 ;  /* 0x0000000617087291 */ /* 0x002fe2000f8e18ff */
[----:B------:R-:W-:Y:S01]  /*1cd0*/  SHF.L.U32 R2, R15, 0x1f, RZ ;  /* 0x0000001f0f027819 */ /* 0x000fe200000006ff */
[----:B------:R-:W-:-:S10]  /*1ce0*/  UISETP.GT.AND UP0, UPT, UR7, UR5, UPT ;  /* 0x000000050700728c */ /* 0x000fd4000bf04270 */
[----:B------:R-:W-:Y:S01]  /*1cf0*/  @!P0 SYNCS.ARRIVE.TRANS64.A1T0 RZ, [UR6+0xc8], RZ ;  /* 0x0000c8ffffff89a7 */ /* 0x000fe20008100006 */
[----:B------:R1:W2:Y:S01]  /*1d00*/  SYNCS.PHASECHK.TRANS64.TRYWAIT P0, [UR8+0x40], R2 ;  /* 0x00004002ff0075a7 */ /* 0x0002a20008001108 */
[----:B------:R-:W-:Y:S05]  /*1d10*/  BRA.U !UP0, `(.L_x_32) ;  /* 0x0000000108c07547 */ /* 0x000fea000b800000 */
[----:B------:R-:W-:Y:S01]  /*1d20*/  UIADD3 UR26, UPT, UPT, UR24, UR25, URZ ;  /* 0x00000019181a7290 */ /* 0x000fe2000fffe0ff */
[----:B------:R-:W-:-:S11]  /*1d30*/  UMOV UR27, UR23 ;  /* 0x00000017001b7c82 */ /* 0x000fd60008000000 */
.L_x_38:
[----:B------:R-:W-:Y:S01]  /*1d40*/  ULEA UR17, UR27, UR6, 0x3 ;  /* 0x000000061b117291 */ /* 0x000fe2000f8e18ff */
[----:B--2---:R-:W-:Y:S01]  /*1d50*/  @P5 MOV R3, 0xc000 ;  /* 0x0000c00000035802 */ /* 0x004fe20000000f00 */
[----:B-12---:R-:W-:Y:S10]  /*1d60*/  @P0 BRA `(.L_x_33) ;  /* 0x00000000000c0947 */ /* 0x006ff40003800000 */
[----:B------:R-:W-:-:S04]  /*1d70*/  SHF.L.U32 R4, R15, 0x1f, RZ ;  /* 0x0000001f0f047819 */ /* 0x000fc800000006ff */
[----:B------:R-:W2:Y:S02]  /*1d80*/  SYNCS.PHASECHK.TRANS64.TRYWAIT P0, [UR17+0x40], R4 ;  /* 0x00004004ff0075a7 */ /* 0x000ea40008001111 */
[----:B--2---:R-:W-:Y:S05]  /*1d90*/  @!P0 BRA `(.L_x_34) ;  /* 0x0000008800848947 */ /* 0x004fea0003800000 */
.L_x_33:
[----:B------:R2:W-:Y:S01]  /*1da0*/  @P5 SYNCS.ARRIVE.TRANS64 RZ, [UR17], R3 ;  /* 0x00000003ffff59a7 */ /* 0x0005e20008000011 */
[----:B------:R-:W-:-:S04]  /*1db0*/  ULOP3.LUT UR8, UR22, 0x2, URZ, 0xfc, !UPT ;  /* 0x0000000216087892 */ /* 0x000fc8000f8efcff */
[----:B------:R-:W-:-:S09]  /*1dc0*/  UISETP.NE.AND UP0, UPT, UR8, 0x2, UPT ;  /* 0x000000020800788c */ /* 0x000fd2000bf05270 */
[----:B------:R-:W-:Y:S05]  /*1dd0*/  BRA.U UP0, `(.L_x_35) ;  /* 0x0000000100047547 */ /* 0x000fea000b800000 */
[----:B------:R-:W-:Y:S05]  /*1de0*/  BPT.TRAP 0x1 ;  /* 0x000000040000795c */ /* 0x000fea0000300000 */
.L_x_35:
[----:B------:R-:W-:Y:S04]  /*1df0*/  BSSY.RECONVERGENT B0, `(.L_x_36) ;  /* 0x0000003000007945 */ /* 0x000fe80003800200 */
[----:B------:R-:W-:Y:S05]  /*1e00*/  @!P4 BRA `(.L_x_37) ;  /* 0x000000000004c947 */ /* 0x000fea0003800000 */
[----:B------:R-:W-:Y:S05]  /*1e10*/  BPT.TRAP 0x1 ;  /* 0x000000040000795c */ /* 0x000fea0000300000 */
.L_x_37:
[----:B------:R-:W-:Y:S05]  /*1e20*/  BSYNC.RECONVERGENT B0 ;  /* 0x0000000000007941 */ /* 0x000fea0003800200 */
.L_x_36:
        /* <DEDUP_REMOVED lines=9> */
[----:B------:R-:W-:Y:S02]  /*1ec0*/  USHF.L.U32 UR18, UR25, 0x6, URZ ;  /* 0x0000000619127899 */ /* 0x000fe400080006ff */
[----:B------:R-:W-:Y:S01]  /*1ed0*/  ULOP3.LUT UR17, UR17, 0xfefffff8, URZ, 0xc0, !UPT ;  /* 0xfefffff811117892 */ /* 0x000fe2000f8ec0ff */
[----:B-1----:R-:W-:Y:S01]  /*1ee0*/  SHF.L.U32 R2, R15, 0x1f, RZ ;  /* 0x0000001f0f027819 */ /* 0x002fe200000006ff */
[----:B------:R-:W-:Y:S02]  /*1ef0*/  UIADD3 UR16, UPT, UPT, UR16, 0x8400, URZ ;  /* 0x0000840010107890 */ /* 0x000fe4000fffe0ff */
[----:B------:R-:W-:Y:S01]  /*1f00*/  UIADD3.X UR33, UPT, UPT, URZ, UR15, URZ, UP1, !UPT ;  /* 0x0000000fff217290 */ /* 0x000fe20008ffe4ff */
[----:B------:R4:W1:Y:S01]  /*1f10*/  SYNCS.PHASECHK.TRANS64.TRYWAIT P0, [UR8+0x40], R2 ;  /* 0x00004002ff0075a7 */ /* 0x0008620008001108 */
[----:B------:R-:W-:-:S02]  /*1f20*/  ULEA UR8, UR27, UR6, 0xd ;  /* 0x000000061b087291 */ /* 0x000fc4000f8e68ff */
[----:B------:R-:W-:Y:S02]  /*1f30*/  UIADD3.X UR31, UPT, UPT, URZ, UR15, URZ, UP0, !UPT ;  /* 0x0000000fff1f7290 */ /* 0x000fe400087fe4ff */
[----:B------:R-:W-:Y:S01]  /*1f40*/  UIADD3 UR8, UPT, UPT, UR8, 0x28400, URZ ;  /* 0x0002840008087890 */ /* 0x000fe2000fffe0ff */
[----:B------:R-:W-:Y:S01]  /*1f50*/  UMOV UR28, 0x0 ;  /* 0x00000000001c7882 */ /* 0x000fe20000000000 */
[----:B------:R-:W-:Y:S01]  /*1f60*/  UMOV UR29, 0x10000000 ;  /* 0x10000000001d7882 */ /* 0x000fe20000000000 */
[----:B------:R-:W-:Y:S01]  /*1f70*/  UMOV UR19, UR35 ;  /* 0x0000002300137c82 */ /* 0x000fe20008000000 */
[----:B------:R-:W-:Y:S01]  /*1f80*/  UMOV UR20, UR36 ;  /* 0x0000002400147c82 */ /* 0x000fe20008000000 */
[----:B------:R-:W-:Y:S01]  /*1f90*/  UMOV UR12, UR36 ;  /* 0x00000024000c7c82 */ /* 0x000fe20008000000 */
[----:B------:R-:W-:Y:S01]  /*1fa0*/  UMOV UR9, UR17 ;  /* 0x0000001100097c82 */ /* 0x000fe20008000000 */
[----:B------:R-:W-:Y:S01]  /*1fb0*/  UMOV UR10, UR18 ;  /* 0x00000012000a7c82 */ /* 0x000fe20008000000 */
[----:B------:R4:W-:Y:S01]  /*1fc0*/  UTMALDG.3D.2CTA [UR16], [UR32], desc[UR28] ;  /* 0x00001c10200075b4 */ /* 0x0009e20008211000 */
[----:B------:R-:W-:Y:S01]  /*1fd0*/  UIADD3 UR25, UPT, UPT, UR25, 0x1, URZ ;  /* 0x0000000119197890 */ /* 0x000fe2000fffe0ff */
[----:B------:R-:W-:-:S03]  /*1fe0*/  UMOV UR27, UR23 ;  /* 0x00000017001b7c82 */ /* 0x000fc60008000000 */
[----:B------:R-:W-:Y:S01]  /*1ff0*/  UISETP.NE.AND UP0, UPT, UR25, UR26, UPT ;  /* 0x0000001a1900728c */ /* 0x000fe2000bf05270 */
[----:B------:R4:W-:Y:S08]  /*2000*/  UTMALDG.3D.2CTA [UR8], [UR30], desc[UR28] ;  /* 0x00001c081e0075b4 */ /* 0x0009f00008211000 */
[----:B----4-:R-:W-:Y:S05]  /*2010*/  BRA.U UP0, `(.L_x_38) ;  /* 0xfffffffd00487547 */ /* 0x010fea000b83ffff */
.L_x_32:
[C---:B-1----:R-:W-:Y:S01]  /*2020*/  LEA R2, R14.reuse, UR6, 0x3 ;  /* 0x000000060e027c11 */ /* 0x042fe2000f8e18ff */
[----:B------:R-:W-:Y:S01]  /*2030*/  NOP ;  /* 0x0000000000007918 */ /* 0x000fe20000000000 */
[----:B--2---:R-:W-:Y:S02]  /*2040*/  SHF.L.U32 R3, R13, 0x1f, RZ ;  /* 0x0000001f0d037819 */ /* 0x004fe400000006ff */
[----:B------:R-:W-:Y:S02]  /*2050*/  LEA R4, R14, UR6, 0x4 ;  /* 0x000000060e047c11 */ /* 0x000fe4000f8e20ff */
[----:B------:R-:W1:Y:S02]  /*2060*/  SYNCS.PHASECHK.TRANS64.TRYWAIT P0, [R2+URZ+0xd0], R3 ;  /* 0x0000d003020075a7 */ /* 0x000e6400080011ff */
[----:B-1----:R-:W-:Y:S05]  /*2070*/  @!P0 BRA `(.L_x_39) ;  /* 0x0000008400e48947 */ /* 0x002fea0003800000 */
.L_x_236:
[----:B------:R-:W2:Y:S01]  /*2080*/  LDS.128 R4, [R4+0x160] ;  /* 0x0001600004047984 */ /* 0x000ea20000000c00 */
[----:B------:R-:W-:Y:S01]  /*2090*/  ISETP.GE.AND P0, PT, R65, 0x1, PT ;  /* 0x000000014100780c */ /* 0x000fe20003f06270 */
[----:B-1----:R-:W-:Y:S01]  /*20a0*/  VIADD R2, R2, 0xe0 ;  /* 0x000000e002027836 */ /* 0x002fe20000000000 */
[----:B------:R-:W-:Y:S01]  /*20b0*/  @!PT LDS RZ, [RZ] ;  /* 0x00000000fffff984 */ /* 0x000fe20000000800 */
[----:B------:R-:W-:Y:S01]  /*20c0*/  @!PT LDS RZ, [RZ] ;  /* 0x00000000fffff984 */ /* 0x000fe20000000800 */
[----:B------:R-:W-:Y:S01]  /*20d0*/  @!PT LDS RZ, [RZ] ;  /* 0x00000000fffff984 */ /* 0x000fe20000000800 */
[----:B------:R-:W-:Y:S01]  /*20e0*/  @!PT LDS RZ, [RZ] ;  /* 0x00000000fffff984 */ /* 0x000fe20000000800 */
[----:B------:R1:W-:Y:S06]  /*20f0*/  MEMBAR.ALL.CTA ;  /* 0x0000000000007992 */ /* 0x0003ec0000008000 */
[----:B-1----:R-:W1:Y:S01]  /*2100*/  FENCE.VIEW.ASYNC.S ;  /* 0x00000000000073c6 */ /* 0x002e620000000000 */
[----:B------:R-:W-:-:S04]  /*2110*/  PRMT R2, RZ, 0x654, R2 ;  /* 0x00000654ff027816 */ /* 0x000fc80000000002 */
[----:B-1----:R1:W-:Y:S01]  /*2120*/  SYNCS.ARRIVE.TRANS64.RED.A1T0 RZ, [R2+URZ], RZ ;  /* 0x000000ff02ff79a7 */ /* 0x0023e200081004ff */
[----:B--2---:R-:W-:-:S13]  /*2130*/  LOP3.LUT P2, RZ, R6, 0x1, RZ, 0xc0, !PT ;  /* 0x0000000106ff7812 */ /* 0x004fda000784c0ff */
[----:B------:R-:W-:Y:S01]  /*2140*/  @P2 SHF.R.U32.HI R3, RZ, 0x10, R5 ;  /* 0x00000010ff032819 */ /* 0x000fe20000011605 */
[----:B------:R-:W-:Y:S01]  /*2150*/  VOTEU.ANY UP0, P2 ;  /* 0x0000000000ff7886 */ /* 0x000fe20001000100 */
[----:B------:R-:W-:Y:S02]  /*2160*/  @P2 MOV R10, R4 ;  /* 0x00000004000a2202 */ /* 0x000fe40000000f00 */
[----:B------:R-:W-:Y:S02]  /*2170*/  @P2 R2UR.BROADCAST UR8, R3 ;  /* 0x00000000030822ca */ /* 0x000fe400008e0000 */
[----:B------:R-:W-:-:S11]  /*2180*/  @P2 LOP3.LUT R9, R5, 0xffff, RZ, 0xc0, !PT ;  /* 0x0000ffff05092812 */ /* 0x000fd600078ec0ff */
[----:B------:R-:W-:Y:S01]  /*2190*/  @UP0 UMOV UR36, UR8 ;  /* 0x0000000800240c82 */ /* 0x000fe20008000000 */
[----:B-1----:R-:W-:Y:S05]  /*21a0*/  @!P0 BRA `(.L_x_40) ;  /* 0x0000000000b88947 */ /* 0x002fea0003800000 */
[----:B------:R-:W3:Y:S01]  /*21b0*/  LDC.64 R4, c[0x0][0xb18] ;  /* 0x0002c600ff047b82 */ /* 0x000ee20000000a00 */
[----:B------:R-:W-:-:S07]  /*21c0*/  ISETP.NE.AND P3, PT, R65, 0x1, PT ;  /* 0x000000014100780c */ /* 0x000fce0003f65270 */
[----:B------:R-:W1:Y:S08]  /*21d0*/  LDC.64 R6, c[0x0][0xb10] ;  /* 0x0002c400ff067b82 */ /* 0x000e700000000a00 */
[----:B------:R-:W2:Y:S08]  /*21e0*/  LDC R18, c[0x0][0xb20] ;  /* 0x0002c800ff127b82 */ /* 0x000eb00000000800 */
[----:B------:R-:W4:Y:S01]  /*21f0*/  LDC R19, c[0x0][0xb0c] ;  /* 0x0002c300ff137b82 */ /* 0x000f220000000800 */
[----:B---3--:R-:W-:Y:S01]  /*2200*/  IMAD.HI.U32 R21, R0, R5, RZ ;  /* 0x0000000500157227 */ /* 0x008fe200078e00ff */
[----:B------:R-:W-:-:S03]  /*2210*/  ISETP.NE.AND P0, PT, R4, 0x1, PT ;  /* 0x000000010400780c */ /* 0x000fc60003f05270 */
[----:B------:R-:W-:-:S03]  /*2220*/  IMAD.HI.U32 R5, R9, R5, RZ ;  /* 0x0000000509057227 */ /* 0x000fc600078e00ff */
[----:B------:R-:W3:Y:S01]  /*2230*/  LDC.64 R2, c[0x0][0xb28] ;  /* 0x0002ca00ff027b82 */ /* 0x000ee20000000a00 */
[----:B-1----:R-:W-:-:S04]  /*2240*/  IMAD.HI.U32 R22, R8, R6, RZ ;  /* 0x0000000608167227 */ /* 0x002fc800078e00ff */
[----:B------:R-:W-:Y:S01]  /*2250*/  IMAD.HI.U32 R23, R10, R6, RZ ;  /* 0x000000060a177227 */ /* 0x000fe200078e00ff */
[----:B------:R-:W-:Y:S02]  /*2260*/  SHF.R.U32.HI R22, RZ, R7, R22 ;  /* 0x00000007ff167219 */ /* 0x000fe40000011616 */
[-C--:B--2---:R-:W-:Y:S02]  /*2270*/  SHF.R.U32.HI R21, RZ, R18.reuse, R21 ;  /* 0x00000012ff157219 */ /* 0x084fe40000011615 */
[----:B------:R-:W-:Y:S02]  /*2280*/  SHF.R.U32.HI R5, RZ, R18, R5 ;  /* 0x00000012ff057219 */ /* 0x000fe40000011605 */
[----:B------:R-:W-:Y:S02]  /*2290*/  SEL R21, R0, R21, !P0 ;  /* 0x0000001500157207 */ /* 0x000fe40004000000 */
[----:B------:R-:W-:Y:S02]  /*22a0*/  SHF.R.U32.HI R23, RZ, R7, R23 ;  /* 0x00000007ff177219 */ /* 0x000fe40000011617 */
[----:B----4-:R-:W-:-:S02]  /*22b0*/  ISETP.NE.AND P1, PT, R19, 0x1, PT ;  /* 0x000000011300780c */ /* 0x010fc40003f25270 */
[----:B------:R-:W-:Y:S02]  /*22c0*/  SEL R5, R9, R5, !P0 ;  /* 0x0000000509057207 */ /* 0x000fe40004000000 */
[----:B------:R-:W-:Y:S02]  /*22d0*/  SEL R22, R8, R22, !P1 ;  /* 0x0000001608167207 */ /* 0x000fe40004800000 */
[----:B------:R-:W-:Y:S01]  /*22e0*/  SEL R23, R10, R23, !P1 ;  /* 0x000000170a177207 */ /* 0x000fe20004800000 */
[----:B---3--:R-:W-:-:S04]  /*22f0*/  IMAD.HI.U32 R20, R21, R2, RZ ;  /* 0x0000000215147227 */ /* 0x008fc800078e00ff */
        /* <DEDUP_REMOVED lines=10> */
[----:B------:R-:W-:-:S04]  /*23a0*/  @!P0 IMAD.HI.U32 R7, R23, R2, RZ ;  /* 0x0000000217078227 */ /* 0x000fc800078e00ff */
[----:B------:R-:W-:Y:S01]  /*23b0*/  IMAD.MOV R2, RZ, RZ, -R6 ;  /* 0x000000ffff027224 */ /* 0x000fe200078e0a06 */
[----:B------:R-:W-:Y:S02]  /*23c0*/  @!P0 SHF.R.U32.HI R3, RZ, R3, R7 ;  /* 0x00000003ff038219 */ /* 0x000fe40000011607 */
[----:B------:R-:W-:Y:S01]  /*23d0*/  IADD3 R7, PT, PT, -R5, RZ, RZ ;  /* 0x000000ff05077210 */ /* 0x000fe20007ffe1ff */
[----:B------:R-:W-:Y:S01]  /*23e0*/  IMAD R2, R65, R2, R5 ;  /* 0x0000000241027224 */ /* 0x000fe200078e0205 */
        /* <DEDUP_REMOVED lines=10> */
.L_x_40:
[----:B------:R-:W1:Y:S02]  /*2490*/  LDCU UR8, c[0x0][0xb30] ;  /* 0x00016600ff0877ac */ /* 0x000e640008000800 */
[----:B-1----:R-:W-:-:S09]  /*24a0*/  UISETP.NE.AND UP0, UPT, UR8, 0x1, UPT ;  /* 0x000000010800788c */ /* 0x002fd2000bf05270 */
[----:B------:R-:W-:Y:S05]  /*24b0*/  BRA.U UP0, `(.L_x_41) ;  /* 0x0000000100407547 */ /* 0x000fea000b800000 */
[----:B------:R-:W1:Y:S08]  /*24c0*/  LDC.64 R4, c[0x0][0xb10] ;  /* 0x0002c400ff047b82 */ /* 0x000e700000000a00 */
[----:B------:R-:W2:Y:S08]  /*24d0*/  LDC.64 R2, c[0x0][0xb18] ;  /* 0x0002c600ff027b82 */ /* 0x000eb00000000a00 */
[----:B------:R-:W4:Y:S08]  /*24e0*/  LDC R6, c[0x0][0xb20] ;  /* 0x0002c800ff067b82 */ /* 0x000f300000000800 */
[----:B------:R-:W3:Y:S01]  /*24f0*/  LDC R7, c[0x0][0xb0c] ;  /* 0x0002c300ff077b82 */ /* 0x000ee20000000800 */
[----:B-1----:R-:W-:-:S05]  /*2500*/  IMAD.HI.U32 R4, R10, R4, RZ ;  /* 0x000000040a047227 */ /* 0x002fca00078e00ff */
[----:B------:R-:W-:Y:S01]  /*2510*/  SHF.R.U32.HI R4, RZ, R5, R4 ;  /* 0x00000005ff047219 */ /* 0x000fe20000011604 */
[----:B--2---:R-:W-:Y:S01]  /*2520*/  IMAD.HI.U32 R3, R9, R3, RZ ;  /* 0x0000000309037227 */ /* 0x004fe200078e00ff */
[----:B------:R-:W-:-:S04]  /*2530*/  ISETP.NE.AND P0, PT, R2, 0x1, PT ;  /* 0x000000010200780c */ /* 0x000fc80003f05270 */
[----:B----4-:R-:W-:-:S04]  /*2540*/  SHF.R.U32.HI R3, RZ, R6, R3 ;  /* 0x00000006ff037219 */ /* 0x010fc80000011603 */
[----:B------:R-:W-:Y:S02]  /*2550*/  SEL R3, R9, R3, !P0 ;  /* 0x0000000309037207 */ /* 0x000fe40004000000 */
[----:B---3--:R-:W-:-:S04]  /*2560*/  ISETP.NE.AND P1, PT, R7, 0x1, PT ;  /* 0x000000010700780c */ /* 0x008fc80003f25270 */
[----:B------:R-:W-:-:S05]  /*2570*/  SEL R4, R10, R4, !P1 ;  /* 0x000000040a047207 */ /* 0x000fca0004800000 */
[----:B------:R-:W-:Y:S02]  /*2580*/  IMAD.IADD R5, R3, 0x1, -R4 ;  /* 0x0000000103057824 */ /* 0x000fe400078e0a04 */
[----:B------:R-:W-:Y:S02]  /*2590*/  IMAD.IADD R3, R4, 0x1, -R3 ;  /* 0x0000000104037824 */ /* 0x000fe400078e0a03 */
[----:B------:R-:W-:Y:S02]  /*25a0*/  IMAD R10, R5, R7, R10 ;  /* 0x00000007050a7224 */ /* 0x000fe400078e020a */
[----:B------:R-:W-:-:S07]  /*25b0*/  IMAD R9, R3, R2, R9 ;  /* 0x0000000203097224 */ /* 0x000fce00078e0209 */
.L_x_41:
[----:B------:R-:W-:Y:S01]  /*25c0*/  VIADD R14, R14, 0x1 ;  /* 0x000000010e0e7836 */ /* 0x000fe20000000000 */
[----:B------:R-:W-:Y:S01]  /*25d0*/  UPLOP3.LUT UP5, UPT, UPT, UPT, UPT, 0x80, 0x8 ;  /* 0x000000000008789c */ /* 0x000fe20003faf070 */
[----:B------:R-:W-:Y:S02]  /*25e0*/  IMAD.IADD R22, R10, 0x1, R132 ;  /* 0x000000010a167824 */ /* 0x000fe400078e0284 */
[----:B------:R-:W-:Y:S01]  /*25f0*/  IMAD.IADD R23, R9, 0x1, R115 ;  /* 0x0000000109177824 */ /* 0x000fe200078e0273 */
[----:B------:R-:W-:-:S04]  /*2600*/  ISETP.NE.AND P0, PT, R14, 0x2, PT ;  /* 0x000000020e00780c */ /* 0x000fc80003f05270 */
[----:B------:R-:W-:Y:S02]  /*2610*/  SEL R2, RZ, 0x1, P0 ;  /* 0x00000001ff027807 */ /* 0x000fe40000000000 */
[----:B------:R-:W-:Y:S02]  /*2620*/  SEL R14, R14, RZ, P0 ;  /* 0x000000ff0e0e7207 */ /* 0x000fe40000000000 */
[----:B------:R-:W-:Y:S01]  /*2630*/  LOP3.LUT R13, R13, R2, RZ, 0x3c, !PT ;  /* 0x000000020d0d7212 */ /* 0x000fe200078e3cff */
[----:B------:R-:W-:Y:S06]  /*2640*/  @P2 BRA `(.L_x_42) ;  /* 0xfffffff000542947 */ /* 0x000fec000383ffff */
[----:B------:R-:W-:Y:S01]  /*2650*/  UIADD3 UR6, UPT, UPT, UR6, 0x40, URZ ;  /* 0x0000004006067890 */ /* 0x000fe2000fffe0ff */
[----:B------:R-:W-:-:S03]  /*2660*/  SHF.L.U32 R2, R15, 0x1f, RZ ;  /* 0x0000001f0f027819 */ /* 0x000fc600000006ff */
[----:B------:R-:W-:-:S09]  /*2670*/  ULEA UR4, UR23, UR6, 0x3 ;  /* 0x0000000617047291 */ /* 0x000fd2000f8e18ff */
[----:B------:R-:W1:Y:S02]  /*2680*/  SYNCS.PHASECHK.TRANS64.TRYWAIT P0, [UR4], R2 ;  /* 0x00000002ff0075a7 */ /* 0x000e640008001104 */
[----:B-1----:R-:W-:Y:S05]  /*2690*/  @!P0 BRA `(.L_x_43) ;  /* 0x0000008000708947 */ /* 0x002fea0003800000 */
.L_x_238:
[----:B------:R-:W-:-:S04]  /*26a0*/  UIADD3 UR5, UPT, UPT, UR23, 0x1, URZ ;  /* 0x0000000117057890 */ /* 0x000fc8000fffe0ff */
[----:B------:R-:W-:-:S04]  /*26b0*/  UISETP.NE.AND UP0, UPT, UR5, 0x8, UPT ;  /* 0x000000080500788c */ /* 0x000fc8000bf05270 */
[----:B------:R-:W-:Y:S02]  /*26c0*/  USEL UR7, URZ, 0x1, UP0 ;  /* 0x00000001ff077887 */ /* 0x000fe40008000000 */
[----:B------:R-:W-:-:S04]  /*26d0*/  USEL UR5, UR5, URZ, UP0 ;  /* 0x000000ff05057287 */ /* 0x000fc80008000000 */
[----:B------:R-:W-:Y:S01]  /*26e0*/  ULEA UR4, UR5, UR6, 0x3 ;  /* 0x0000000605047291 */ /* 0x000fe2000f8e18ff */
[----:B-1----:R-:W-:-:S04]  /*26f0*/  LOP3.LUT R2, R15, UR7, RZ, 0x3c, !PT ;  /* 0x000000070f027c12 */ /* 0x002fc8000f8e3cff */
[----:B------:R-:W-:-:S04]  /*2700*/  SHF.L.U32 R3, R2, 0x1f, RZ ;  /* 0x0000001f02037819 */ /* 0x000fc800000006ff */
[----:B------:R-:W1:Y:S02]  /*2710*/  SYNCS.PHASECHK.TRANS64.TRYWAIT P0, [UR4], R3 ;  /* 0x00000003ff0075a7 */ /* 0x000e640008001104 */
[----:B-1----:R-:W-:Y:S05]  /*2720*/  @!P0 BRA `(.L_x_44) ;  /* 0x0000008000648947 */ /* 0x002fea0003800000 */
.L_x_240:
[----:B------:R-:W-:-:S04]  /*2730*/  UIADD3 UR5, UPT, UPT, UR5, 0x1, URZ ;  /* 0x0000000105057890 */ /* 0x000fc8000fffe0ff */
[----:B------:R-:W-:-:S04]  /*2740*/  UISETP.NE.AND UP0, UPT, UR5, 0x8, UPT ;  /* 0x000000080500788c */ /* 0x000fc8000bf05270 */
[----:B------:R-:W-:Y:S02]  /*2750*/  USEL UR7, URZ, 0x1, UP0 ;  /* 0x00000001ff077887 */ /* 0x000fe40008000000 */
[----:B------:R-:W-:-:S04]  /*2760*/  USEL UR5, UR5, URZ, UP0 ;  /* 0x000000ff05057287 */ /* 0x000fc80008000000 */
[----:B------:R-:W-:Y:S01]  /*2770*/  ULEA UR4, UR5, UR6, 0x3 ;  /* 0x0000000605047291 */ /* 0x000fe2000f8e18ff */
[----:B------:R-:W-:-:S04]  /*2780*/  LOP3.LUT R2, R2, UR7, RZ, 0x3c, !PT ;  /* 0x0000000702027c12 */ /* 0x000fc8000f8e3cff */
[----:B-1----:R-:W-:-:S04]  /*2790*/  SHF.L.U32 R3, R2, 0x1f, RZ ;  /* 0x0000001f02037819 */ /* 0x002fc800000006ff */
[----:B------:R-:W1:Y:S02]  /*27a0*/  SYNCS.PHASECHK.TRANS64.TRYWAIT P0, [UR4], R3 ;  /* 0x00000003ff0075a7 */ /* 0x000e640008001104 */
[----:B-1----:R-:W-:Y:S05]  /*27b0*/  @!P0 BRA `(.L_x_45) ;  /* 0x0000008000588947 */ /* 0x002fea0003800000 */
.L_x_242:
        /* <DEDUP_REMOVED lines=9> */
.L_x_244:
        /* <DEDUP_REMOVED lines=9> */
.L_x_246:
        /* <DEDUP_REMOVED lines=9> */
.L_x_248:
        /* <DEDUP_REMOVED lines=9> */
.L_x_250:
[----:B------:R-:W-:-:S04]  /*2a00*/  UIADD3 UR5, UPT, UPT, UR5, 0x1, URZ ;  /* 0x0000000105057890 */ /* 0x000fc8000fffe0ff */
[----:B------:R-:W-:-:S04]  /*2a10*/  UISETP.NE.AND UP0, UPT, UR5, 0x8, UPT ;  /* 0x000000080500788c */ /* 0x000fc8000bf05270 */
[----:B------:R-:W-:Y:S02]  /*2a20*/  USEL UR4, URZ, 0x1, UP0 ;  /* 0x00000001ff047887 */ /* 0x000fe40008000000 */
[----:B------:R-:W-:-:S04]  /*2a30*/  USEL UR5, UR5, URZ, UP0 ;  /* 0x000000ff05057287 */ /* 0x000fc80008000000 */
[----:B------:R-:W-:Y:S01]  /*2a40*/  ULEA UR5, UR5, UR6, 0x3 ;  /* 0x0000000605057291 */ /* 0x000fe2000f8e18ff */
[----:B------:R-:W-:-:S04]  /*2a50*/  LOP3.LUT R2, R2, UR4, RZ, 0x3c, !PT ;  /* 0x0000000402027c12 */ /* 0x000fc8000f8e3cff */
[----:B------:R-:W-:Y:S01]  /*2a60*/  SHF.L.U32 R2, R2, 0x1f, RZ ;  /* 0x0000001f02027819 */ /* 0x000fe200000006ff */
[----:B-1-3--:R-:W-:-:S07]  /*2a70*/  IMAD.U32 R0, RZ, RZ, UR5 ;  /* 0x00000005ff007e24 */ /* 0x00afce000f8e00ff */
.L_x_50:
[----:B-1----:R1:W2:Y:S02]  /*2a80*/  SYNCS.PHASECHK.TRANS64.TRYWAIT P0, [R0+URZ], R2 ;  /* 0x00000002000075a7 */ /* 0x0022a400080011ff */
[----:B--2---:R-:W-:Y:S05]  /*2a90*/  @!P0 NANOSLEEP.SYNCS 0x989680 ;  /* 0x009896800000895d */ /* 0x004fea0003900000 */
[----:B------:R-:W2:Y:S02]  /*2aa0*/  @!P0 SYNCS.PHASECHK.TRANS64 P0, [R0+URZ], R2 ;  /* 0x00000002000085a7 */ /* 0x000ea400080010ff */
[----:B--2---:R-:W-:Y:S05]  /*2ab0*/  @P0 EXIT ;  /* 0x000000000000094d */ /* 0x004fea0003800000 */
[----:B------:R-:W-:Y:S05]  /*2ac0*/  BRA `(.L_x_50) ;  /* 0xfffffffc00ec7947 */ /* 0x000fea000383ffff */
.L_x_22:
[----:B------:R-:W-:-:S04]  /*2ad0*/  UISETP.NE.AND UP1, UPT, UR37, URZ, UPT ;  /* 0x000000ff2500728c */ /* 0x000fc8000bf25270 */
[----:B------:R-:W-:-:S09]  /*2ae0*/  UISETP.NE.OR UP1, UPT, UR10, 0x1, UP1 ;  /* 0x000000010a00788c */ /* 0x000fd20008f25670 */
[----:B------:R-:W-:Y:S05]  /*2af0*/  BRA.U UP1, `(.L_x_51) ;  /* 0x00000005014c7547 */ /* 0x000fea000b800000 */
[----:B------:R-:W-:Y:S01]  /*2b00*/  HFMA2 R11, -RZ, RZ, 0, 0 ;  /* 0x00000000ff0b7431 */ /* 0x000fe200000001ff */
[----:B------:R-:W-:Y:S01]  /*2b10*/  ISETP.GE.U32.AND P2, PT, R10, 0x2, PT ;  /* 0x000000020a00780c */ /* 0x000fe20003f46070 */
[----:B------:R-:W-:Y:S01]  /*2b20*/  IMAD.MOV.U32 R12, RZ, RZ, 0x1 ;  /* 0x00000001ff0c7424 */ /* 0x000fe200078e00ff */
[----:B------:R-:W-:Y:S01]  /*2b30*/  CS2R R8, SRZ ;  /* 0x0000000000087805 */ /* 0x000fe2000001ff00 */
[----:B------:R-:W-:Y:S01]  /*2b40*/  IMAD.MOV.U32 R3, RZ, RZ, RZ ;  /* 0x000000ffff037224 */ /* 0x000fe200078e00ff */
[----:B------:R-:W-:Y:S01]  /*2b50*/  UMOV UR4, 0x400 ;  /* 0x0000040000047882 */ /* 0x000fe20000000000 */
[----:B------:R-:W-:Y:S01]  /*2b60*/  UMOV UR6, URZ ;  /* 0x000000ff00067c82 */ /* 0x000fe20008000000 */
[----:B------:R-:W-:-:S12]  /*2b70*/  ULEA UR37, UR37, UR4, 0x18 ;  /* 0x0000000425257291 */ /* 0x000fd8000f8ec0ff */
.L_x_55:
[----:B------:R-:W-:Y:S02]  /*2b80*/  LEA R0, R3, UR37, 0x3 ;  /* 0x0000002503007c11 */ /* 0x000fe4000f8e18ff */
[----:B------:R-:W-:-:S03]  /*2b90*/  SHF.L.U32 R4, R8, 0x1f, RZ ;  /* 0x0000001f08047819 */ /* 0x000fc600000006ff */
[----:B------:R-:W-:Y:S01]  /*2ba0*/  VIADD R5, R0, 0x140 ;  /* 0x0000014000057836 */ /* 0x000fe20000000000 */
[----:B------:R-:W1:Y:S02]  /*2bb0*/  SYNCS.PHASECHK.TRANS64.TRYWAIT P0, [R0+URZ+0x130], R4 ;  /* 0x00013004000075a7 */ /* 0x000e6400080011ff */
[----:B-1----:R-:W-:Y:S05]  /*2bc0*/  @!P0 BRA `(.L_x_52) ;  /* 0x0000007c00cc8947 */ /* 0x002fea0003800000 */
.L_x_251:
[----:B------:R-:W-:Y:S01]  /*2bd0*/  ULEA UR5, UR6, UR37, 0x3 ;  /* 0x0000002506057291 */ /* 0x000fe2000f8e18ff */
[----:B-1----:R-:W-:Y:S01]  /*2be0*/  PRMT R0, RZ, 0x654, R5 ;  /* 0x00000654ff007816 */ /* 0x002fe20000000005 */
[----:B------:R-:W-:Y:S01]  /*2bf0*/  @!P2 IMAD.MOV.U32 R4, RZ, RZ, 0x10 ;  /* 0x00000010ff04a424 */ /* 0x000fe200078e00ff */
[----:B------:R-:W-:Y:S01]  /*2c00*/  SHF.L.U32 R5, R12, 0x1f, RZ ;  /* 0x0000001f0c057819 */ /* 0x000fe200000006ff */
[----:B------:R-:W-:Y:S01]  /*2c10*/  UIADD3 UR4, UPT, UPT, UR5, 0xd0, URZ ;  /* 0x000000d005047890 */ /* 0x000fe2000fffe0ff */
[----:B------:R1:W-:Y:S05]  /*2c20*/  SYNCS.ARRIVE.TRANS64.RED.A1T0 RZ, [R0+URZ], RZ ;  /* 0x000000ff00ff79a7 */ /* 0x0003ea00081004ff */
[----:B------:R-:W-:Y:S01]  /*2c30*/  IMAD.U32 R6, RZ, RZ, UR4 ;  /* 0x00000004ff067e24 */ /* 0x000fe2000f8e00ff */
[----:B------:R-:W2:Y:S04]  /*2c40*/  SYNCS.PHASECHK.TRANS64.TRYWAIT P0, [UR5+0xe0], R5 ;  /* 0x0000e005ff0075a7 */ /* 0x000ea80008001105 */
[----:B------:R-:W-:Y:S01]  /*2c50*/  PRMT R6, R10, 0x654, R6 ;  /* 0x000006540a067816 */ /* 0x000fe20000000006 */
[----:B-12---:R-:W-:Y:S06]  /*2c60*/  @!P0 BRA `(.L_x_53) ;  /* 0x0000007c00b88947 */ /* 0x006fec0003800000 */
.L_x_253:
[----:B------:R-:W-:Y:S01]  /*2c70*/  ULEA UR4, UR6, UR37, 0x4 ;  /* 0x0000002506047291 */ /* 0x000fe2000f8e20ff */
[----:B------:R-:W-:Y:S01]  /*2c80*/  SEL R2, R6, R2, !P2 ;  /* 0x0000000206027207 */ /* 0x000fe20005000000 */
[----:B------:R-:W-:Y:S01]  /*2c90*/  UIADD3 UR5, UPT, UPT, UR5, 0xd0, URZ ;  /* 0x000000d005057890 */ /* 0x000fe2000fffe0ff */
[----:B-1----:R-:W-:Y:S01]  /*2ca0*/  LEA R0, R11, UR37, 0x3 ;  /* 0x000000250b007c11 */ /* 0x002fe2000f8e18ff */
[----:B------:R-:W-:Y:S01]  /*2cb0*/  UIADD3 UR4, UPT, UPT, UR4, 0x160, URZ ;  /* 0x0000016004047890 */ /* 0x000fe2000fffe0ff */
[----:B------:R1:W-:Y:S01]  /*2cc0*/  @!P2 SYNCS.ARRIVE.TRANS64.RED RZ, [R2+URZ], R4 ;  /* 0x0000000402ffa9a7 */ /* 0x0003e200080004ff */
[----:B------:R-:W-:Y:S01]  /*2cd0*/  UIADD3 UR6, UPT, UPT, UR6, 0x1, URZ ;  /* 0x0000000106067890 */ /* 0x000fe2000fffe0ff */
[----:B------:R-:W-:-:S03]  /*2ce0*/  VIADD R3, R3, 0x1 ;  /* 0x0000000103037836 */ /* 0x000fc60000000000 */
[----:B------:R-:W-:Y:S02]  /*2cf0*/  UISETP.NE.AND UP0, UPT, UR6, 0x2, UPT ;  /* 0x000000020600788c */ /* 0x000fe4000bf05270 */
[----:B------:R-:W-:Y:S01]  /*2d00*/  ISETP.NE.AND P0, PT, R3, 0x2, PT ;  /* 0x000000020300780c */ /* 0x000fe20003f05270 */
[----:B------:R-:W-:Y:S06]  /*2d10*/  UGETNEXTWORKID.BROADCAST [UR4], [UR5] ;  /* 0x00000000040073ca */ /* 0x000fec0008000100 */
[----:B------:R-:W-:Y:S02]  /*2d20*/  USEL UR4, URZ, 0x1, UP0 ;  /* 0x00000001ff047887 */ /* 0x000fe40008000000 */
[----:B------:R-:W-:-:S04]  /*2d30*/  USEL UR6, UR6, URZ, UP0 ;  /* 0x000000ff06067287 */ /* 0x000fc80008000000 */
[----:B------:R-:W-:Y:S02]  /*2d40*/  LOP3.LUT R12, R12, UR4, RZ, 0x3c, !PT ;  /* 0x000000040c0c7c12 */ /* 0x000fe4000f8e3cff */
[----:B-1----:R-:W-:-:S04]  /*2d50*/  SHF.L.U32 R4, R9, 0x1f, RZ ;  /* 0x0000001f09047819 */ /* 0x002fc800000006ff */
[----:B------:R-:W1:Y:S02]  /*2d60*/  SYNCS.PHASECHK.TRANS64.TRYWAIT P1, [R0+URZ+0xd0], R4 ;  /* 0x0000d004000075a7 */ /* 0x000e6400080211ff */
[----:B-1----:R-:W-:Y:S05]  /*2d70*/  @!P1 BRA `(.L_x_54) ;  /* 0x0000007c008c9947 */ /* 0x002fea0003800000 */
.L_x_254:
[----:B-1----:R-:W-:Y:S01]  /*2d80*/  LEA R4, R11, UR37, 0x4 ;  /* 0x000000250b047c11 */ /* 0x002fe2000f8e20ff */
[----:B------:R-:W-:Y:S01]  /*2d90*/  VIADD R0, R0, 0xe0 ;  /* 0x000000e000007836 */ /* 0x000fe20000000000 */
[----:B------:R-:W-:Y:S01]  /*2da0*/  SEL R3, R3, RZ, P0 ;  /* 0x000000ff03037207 */ /* 0x000fe20000000000 */
[----:B------:R-:W-:-:S03]  /*2db0*/  VIADD R11, R11, 0x1 ;  /* 0x000000010b0b7836 */ /* 0x000fc60000000000 */
[----:B------:R-:W1:Y:S01]  /*2dc0*/  LDS.128 R4, [R4+0x160] ;  /* 0x0001600004047984 */ /* 0x000e620000000c00 */
[----:B------:R-:W-:Y:S02]  /*2dd0*/  PRMT R0, RZ, 0x654, R0 ;  /* 0x00000654ff007816 */ /* 0x000fe40000000000 */
[C---:B------:R-:W-:Y:S01]  /*2de0*/  ISETP.NE.AND P1, PT, R11.reuse, 0x2, PT ;  /* 0x000000020b00780c */ /* 0x040fe20003f25270 */
[----:B------:R-:W-:Y:S01]  /*2df0*/  @!PT LDS RZ, [RZ] ;  /* 0x00000000fffff984 */ /* 0x000fe20000000800 */
[----:B------:R-:W-:Y:S01]  /*2e00*/  @!PT LDS RZ, [RZ] ;  /* 0x00000000fffff984 */ /* 0x000fe20000000800 */
[----:B------:R-:W-:Y:S01]  /*2e10*/  @!PT LDS RZ, [RZ] ;  /* 0x00000000fffff984 */ /* 0x000fe20000000800 */
[----:B------:R-:W-:Y:S01]  /*2e20*/  @!PT LDS RZ, [RZ] ;  /* 0x00000000fffff984 */ /* 0x000fe20000000800 */
[----:B------:R2:W-:Y:S06]  /*2e30*/  MEMBAR.ALL.CTA ;  /* 0x0000000000007992 */ /* 0x0005ec0000008000 */
[----:B--2---:R-:W2:Y:S01]  /*2e40*/  FENCE.VIEW.ASYNC.S ;  /* 0x00000000000073c6 */ /* 0x004ea20000000000 */
[----:B------:R-:W-:Y:S01]  /*2e50*/  SEL R11, R11, RZ, P1 ;  /* 0x000000ff0b0b7207 */ /* 0x000fe20000800000 */
[----:B--2---:R2:W-:Y:S01]  /*2e60*/  SYNCS.ARRIVE.TRANS64.RED.A1T0 RZ, [R0+URZ], RZ ;  /* 0x000000ff00ff79a7 */ /* 0x0045e200081004ff */
[----:B-1----:R-:W-:-:S02]  /*2e70*/  LOP3.LUT P3, RZ, R6, 0x1, RZ, 0xc0, !PT ;  /* 0x0000000106ff7812 */ /* 0x002fc4000786c0ff */
[----:B------:R-:W-:-:S04]  /*2e80*/  SEL R4, RZ, 0x1, P1 ;  /* 0x00000001ff047807 */ /* 0x000fc80000800000 */
[----:B------:R-:W-:Y:S02]  /*2e90*/  LOP3.LUT R9, R9, R4, RZ, 0x3c, !PT ;  /* 0x0000000409097212 */ /* 0x000fe400078e3cff */
[----:B--2---:R-:W-:-:S04]  /*2ea0*/  SEL R0, RZ, 0x1, P0 ;  /* 0x00000001ff007807 */ /* 0x004fc80000000000 */
[----:B------:R-:W-:Y:S01]  /*2eb0*/  LOP3.LUT R8, R8, R0, RZ, 0x3c, !PT ;  /* 0x0000000008087212 */ /* 0x000fe200078e3cff */
[----:B------:R-:W-:Y:S06]  /*2ec0*/  @P3 BRA `(.L_x_55) ;  /* 0xfffffffc002c3947 */ /* 0x000fec000383ffff */
[----:B------:R-:W-:Y:S01]  /*2ed0*/  ULEA UR5, UR6, UR37, 0x3 ;  /* 0x0000002506057291 */ /* 0x000fe2000f8e18ff */
[----:B------:R-:W-:-:S08]  /*2ee0*/  SHF.L.U32 R2, R12, 0x1f, RZ ;  /* 0x0000001f0c027819 */ /* 0x000fd000000006ff */
[----:B------:R-:W1:Y:S02]  /*2ef0*/  SYNCS.PHASECHK.TRANS64 P0, [UR5+0xe0], R2 ;  /* 0x0000e002ff0075a7 */ /* 0x000e640008001005 */
[----:B-1----:R-:W-:Y:S05]  /*2f00*/  @P0 BRA `(.L_x_56) ;  /* 0x0000000000080947 */ /* 0x002fea0003800000 */
[----:B------:R-:W1:Y:S02]  /*2f10*/  SYNCS.PHASECHK.TRANS64.TRYWAIT P0, [UR5+0xe0], R2 ;  /* 0x0000e002ff0075a7 */ /* 0x000e640008001105 */
[----:B-1----:R-:W-:Y:S05]  /*2f20*/  @!P0 BRA `(.L_x_57) ;  /* 0x0000007c00348947 */ /* 0x002fea0003800000 */
.L_x_56:
[----:B------:R-:W-:-:S04]  /*2f30*/  UIADD3 UR4, UPT, UPT, UR6, 0x1, URZ ;  /* 0x0000000106047890 */ /* 0x000fc8000fffe0ff */
[----:B------:R-:W-:-:S04]  /*2f40*/  UISETP.NE.AND UP0, UPT, UR4, 0x2, UPT ;  /* 0x000000020400788c */ /* 0x000fc8000bf05270 */
[----:B------:R-:W-:Y:S02]  /*2f50*/  USEL UR7, URZ, 0x1, UP0 ;  /* 0x00000001ff077887 */ /* 0x000fe40008000000 */
[----:B------:R-:W-:-:S04]  /*2f60*/  USEL UR4, UR4, URZ, UP0 ;  /* 0x000000ff04047287 */ /* 0x000fc80008000000 */
[----:B------:R-:W-:Y:S01]  /*2f70*/  ULEA UR4, UR4, UR37, 0x3 ;  /* 0x0000002504047291 */ /* 0x000fe2000f8e18ff */
[----:B-1----:R-:W-:-:S04]  /*2f80*/  LOP3.LUT R2, R12, UR7, RZ, 0x3c, !PT ;  /* 0x000000070c027c12 */ /* 0x002fc8000f8e3cff */
[----:B------:R-:W-:-:S04]  /*2f90*/  SHF.L.U32 R0, R2, 0x1f, RZ ;  /* 0x0000001f02007819 */ /* 0x000fc800000006ff */
[----:B------:R-:W1:Y:S02]  /*2fa0*/  SYNCS.PHASECHK.TRANS64 P0, [UR4+0xe0], R0 ;  /* 0x0000e000ff0075a7 */ /* 0x000e640008001004 */
[----:B-1----:R-:W-:Y:S05]  /*2fb0*/  @P0 EXIT ;  /* 0x000000000000094d */ /* 0x002fea0003800000 */
[----:B------:R-:W-:Y:S02]  /*2fc0*/  SHF.L.U32 R2, R2, 0x1f, RZ ;  /* 0x0000001f02027819 */ /* 0x000fe400000006ff */
[----:B------:R-:W-:-:S07]  /*2fd0*/  MOV R0, UR4 ;  /* 0x0000000400007c02 */ /* 0x000fce0008000f00 */
.L_x_58:
[----:B-1----:R1:W2:Y:S02]  /*2fe0*/  SYNCS.PHASECHK.TRANS64.TRYWAIT P0, [R0+URZ+0xe0], R2 ;  /* 0x0000e002000075a7 */ /* 0x0022a400080011ff */
[----:B--2---:R-:W-:Y:S05]  /*2ff0*/  @!P0 NANOSLEEP.SYNCS 0x989680 ;  /* 0x009896800000895d */ /* 0x004fea0003900000 */
[----:B------:R-:W2:Y:S02]  /*3000*/  @!P0 SYNCS.PHASECHK.TRANS64 P0, [R0+URZ+0xe0], R2 ;  /* 0x0000e002000085a7 */ /* 0x000ea400080010ff */
[----:B--2---:R-:W-:Y:S05]  /*3010*/  @P0 EXIT ;  /* 0x000000000000094d */ /* 0x004fea0003800000 */
[----:B------:R-:W-:Y:S05]  /*3020*/  BRA `(.L_x_58) ;  /* 0xfffffffc00ec7947 */ /* 0x000fea000383ffff */
.L_x_51:
[----:B------:R-:W-:Y:S05]  /*3030*/  BRA.U UP4, `(.L_x_59) ;  /* 0x0000001104d87547 */ /* 0x000fea000b800000 */
[----:B------:R-:W-:Y:S01]  /*3040*/  UMOV UR6, 0x40 ;  /* 0x0000004000067882 */ /* 0x000fe20000000000 */
[----:B------:R-:W-:Y:S01]  /*3050*/  NOP ;  /* 0x0000000000007918 */ /* 0x000fe20000000000 */
[----:B------:R-:W-:Y:S01]  /*3060*/  ULEA UR6, UR37, UR6, 0x18 ;  /* 0x0000000625067291 */ /* 0x000fe2000f8ec0ff */
[----:B------:R-:W-:Y:S02]  /*3070*/  UMOV UR7, 0x400 ;  /* 0x0000040000077882 */ /* 0x000fe40000000000 */
[----:B------:R-:W-:-:S06]  /*3080*/  ULEA UR37, UR37, UR7, 0x18 ;  /* 0x0000000725257291 */ /* 0x000fcc000f8ec0ff */
[----:B------:R-:W1:Y:S02]  /*3090*/  LDS.U8 R2, [UR6+0x1c] ;  /* 0x00001c06ff027984 */ /* 0x000e640008000000 */
[----:B-1----:R-:W-:-:S13]  /*30a0*/  ISETP.NE.AND P0, PT, R2, RZ, PT ;  /* 0x000000ff0200720c */ /* 0x002fda0003f05270 */
[----:B------:R-:W-:Y:S05]  /*30b0*/  @P0 BRA `(.L_x_60) ;  /* 0x0000000400080947 */ /* 0x000fea0003800000 */
[----:B------:R-:W-:Y:S02]  /*30c0*/  UISETP.NE.U32.AND UP0, UPT, UR5, 0x1, UPT ;  /* 0x000000010500788c */ /* 0x000fe4000bf05070 */
[----:B------:R-:W-:-:S07]  /*30d0*/  UIADD3 UR8, UPT, UPT, UR6, 0x8, URZ ;  /* 0x0000000806087890 */ /* 0x000fce000fffe0ff */
[----:B------:R-:W-:Y:S05]  /*30e0*/  BRA.U !UP0, `(.L_x_61) ;  /* 0x00000001089c7547 */ /* 0x000fea000b800000 */
[----:B------:R-:W-:Y:S01]  /*30f0*/  ELECT P0, URZ, PT ;  /* 0x0000000000ff782f */ /* 0x000fe20003800000 */
[----:B------:R-:W-:-:S12]  /*3100*/  BSSY B0, `(.L_x_61) ;  /* 0x0000025000007945 */ /* 0x000fd80003800000 */
[----:B------:R-:W-:Y:S05]  /*3110*/  @!P0 BRA `(.L_x_62) ;  /* 0x00000000008c8947 */ /* 0x000fea0003800000 */
[----:B------:R-:W-:-:S05]  /*3120*/  UMOV UR7, 0x10 ;  /* 0x0000001000077882 */ /* 0x000fca0000000000 */
[----:B------:R-:W-:Y:S04]  /*3130*/  DEPBAR.LE SB1, 0x36 ;  /* 0x00009d800000791a */ /* 0x000fe80000000000 */
[----:B------:R-:W1:Y:S02]  /*3140*/  UTCATOMSWS.2CTA.FIND_AND_SET.ALIGN UP1, UR7, UR7 ;  /* 0x00000007000775e3 */ /* 0x000e640008220800 */
[----:B-1----:R-:W-:Y:S01]  /*3150*/  MOV R10, UR7 ;  /* 0x00000007000a7c02 */ /* 0x002fe20008000f00 */
[----:B------:R-:W-:Y:S06]  /*3160*/  BRA.U UP1, `(.L_x_63) ;  /* 0x0000000101187547 */ /* 0x000fec000b800000 */
.L_x_64:
[----:B------:R-:W-:Y:S05]  /*3170*/  NANOSLEEP 0x64 ;  /* 0x000000640000795d */ /* 0x000fea0003800000 */
[----:B------:R-:W-:-:S05]  /*3180*/  UMOV UR7, 0x10 ;  /* 0x0000001000077882 */ /* 0x000fca0000000000 */
[----:B------:R-:W-:Y:S04]  /*3190*/  DEPBAR.LE SB1, 0x36 ;  /* 0x00009d800000791a */ /* 0x000fe80000000000 */
[----:B------:R-:W1:Y:S02]  /*31a0*/  UTCATOMSWS.2CTA.FIND_AND_SET.ALIGN UP1, UR7, UR7 ;  /* 0x00000007000775e3 */ /* 0x000e640008220800 */
[----:B-1----:R-:W-:Y:S01]  /*31b0*/  MOV R10, UR7 ;  /* 0x00000007000a7c02 */ /* 0x002fe20008000f00 */
[----:B------:R-:W-:Y:S05]  /*31c0*/  BRA.U !UP1, `(.L_x_64) ;  /* 0xfffffffd09e87547 */ /* 0x000fea000b83ffff */
.L_x_63:
[----:B------:R-:W1:Y:S01]  /*31d0*/  LDS R5, [UR6+0x10] ;  /* 0x00001006ff057984 */ /* 0x000e620008000800 */
[----:B------:R-:W-:Y:S01]  /*31e0*/  IMAD.U32 R3, RZ, RZ, UR37 ;  /* 0x00000025ff037e24 */ /* 0x000fe2000f8e00ff */
[----:B------:R-:W-:-:S03]  /*31f0*/  MOV R2, UR4 ;  /* 0x0000000400027c02 */ /* 0x000fc60008000f00 */
[----:B------:R-:W-:Y:S01]  /*3200*/  VIADD R3, R3, 0x180 ;  /* 0x0000018003037836 */ /* 0x000fe20000000000 */
[----:B-1----:R-:W-:-:S04]  /*3210*/  SHF.L.U32 R5, R5, 0x1f, RZ ;  /* 0x0000001f05057819 */ /* 0x002fc800000006ff */
[----:B------:R-:W1:Y:S02]  /*3220*/  SYNCS.PHASECHK.TRANS64.TRYWAIT P0, [UR6+0x8], R5 ;  /* 0x00000805ff0075a7 */ /* 0x000e640008001106 */
[----:B-1----:R-:W-:Y:S05]  /*3230*/  @P0 BRA `(.L_x_65) ;  /* 0x0000000000080947 */ /* 0x002fea0003800000 */
[----:B------:R-:W1:Y:S02]  /*3240*/  SYNCS.PHASECHK.TRANS64.TRYWAIT P0, [UR6+0x8], R5 ;  /* 0x00000805ff0075a7 */ /* 0x000e640008001106 */
[----:B-1----:R-:W-:Y:S05]  /*3250*/  @!P0 BRA `(.L_x_66) ;  /* 0x0000007800808947 */ /* 0x002fea0003800000 */
.L_x_65:
[----:B-1----:R-:W-:Y:S01]  /*3260*/  HFMA2 R4, -RZ, RZ, 0, 5.9604644775390625e-08 ;  /* 0x00000001ff047431 */ /* 0x002fe200000001ff */
[----:B------:R-:W-:Y:S01]  /*3270*/  UPRMT UR7, UR4, 0x654, UR8 ;  /* 0x0000065404077896 */ /* 0x000fe20008000008 */
[----:B------:R-:W-:Y:S01]  /*3280*/  IMAD.MOV.U32 R7, RZ, RZ, 0xffff ;  /* 0x0000ffffff077424 */ /* 0x000fe200078e00ff */
[----:B------:R-:W-:Y:S01]  /*3290*/  PRMT R2, R2, 0x654, R3 ;  /* 0x0000065402027816 */ /* 0x000fe20000000003 */
[----:B------:R-:W-:Y:S02]  /*32a0*/  IMAD.MOV.U32 R5, RZ, RZ, 0x4 ;  /* 0x00000004ff057424 */ /* 0x000fe400078e00ff */
[----:B------:R-:W-:Y:S01]  /*32b0*/  IMAD.SHL.U32 R9, R10, 0x20, RZ ;  /* 0x000000200a097824 */ /* 0x000fe200078e00ff */
[----:B------:R-:W-:Y:S02]  /*32c0*/  MOV R3, UR7 ;  /* 0x0000000700037c02 */ /* 0x000fe40008000f00 */
[-C--:B------:R-:W-:Y:S01]  /*32d0*/  SHF.L.U32 R7, R7, R10.reuse, RZ ;  /* 0x0000000a07077219 */ /* 0x080fe200000006ff */
[----:B------:R1:W-:Y:S01]  /*32e0*/  SYNCS.ARRIVE.TRANS64.RED RZ, [UR7], R5 ;  /* 0x00000005ffff79a7 */ /* 0x0003e20008000407 */
[----:B------:R-:W-:Y:S01]  /*32f0*/  SHF.L.U32 R6, R4, R10, RZ ;  /* 0x0000000a04067219 */ /* 0x000fe200000006ff */
[----:B------:R1:W-:Y:S04]  /*3300*/  STS [UR37+0x180], R9 ;  /* 0x00018009ff007988 */ /* 0x0003e80008000825 */
[----:B------:R1:W-:Y:S04]  /*3310*/  STAS [R2.64], R10 ;  /* 0x0000000a02007dbd */ /* 0x0003e8000c0008ff */
[----:B------:R1:W-:Y:S04]  /*3320*/  ATOMS.OR RZ, [UR6+0x14], R7 ;  /* 0x00001407ffff798c */ /* 0x0003e8000b000006 */
[----:B------:R1:W-:Y:S04]  /*3330*/  ATOMS.OR RZ, [UR6+0x18], R6 ;  /* 0x00001806ffff798c */ /* 0x0003e8000b000006 */
[----:B------:R1:W-:Y:S02]  /*3340*/  ATOMS.XOR RZ, [UR6+0x10], R4 ;  /* 0x00001004ffff798c */ /* 0x0003e4000b800006 */
.L_x_62:
[----:B------:R-:W-:Y:S05]  /*3350*/  BSYNC B0 ;  /* 0x0000000000007941 */ /* 0x000fea0003800000 */
.L_x_61:
[----:B------:R-:W-:Y:S05]  /*3360*/  BRA.U UP0, `(.L_x_67) ;  /* 0x00000001006c7547 */ /* 0x000fea000b800000 */
[----:B------:R-:W-:-:S03]  /*3370*/  UMOV UR7, 0xffffffff ;  /* 0xffffffff00077882 */ /* 0x000fc60000000000 */
[----:B------:R-:W-:Y:S05]  /*3380*/  BRA.DIV UR7, `(.L_x_68) ;  /* 0x0000007a074c7947 */ /* 0x000fea000b800000 */
[----:B------:R-:W-:-:S13]  /*3390*/  ELECT P6, URZ, PT ;  /* 0x0000000000ff782f */ /* 0x000fda00038c0000 */
.L_x_258:
[----:B------:R-:W-:Y:S05]  /*33a0*/  @!P6 BRA `(.L_x_67) ;  /* 0x00000000005ce947 */ /* 0x000fea0003800000 */
[----:B-1----:R-:W1:Y:S02]  /*33b0*/  LDS R3, [UR6+0x10] ;  /* 0x00001006ff037984 */ /* 0x002e640008000800 */
[----:B-1----:R-:W-:-:S04]  /*33c0*/  SHF.L.U32 R3, R3, 0x1f, RZ ;  /* 0x0000001f03037819 */ /* 0x002fc800000006ff */
[----:B------:R-:W1:Y:S02]  /*33d0*/  SYNCS.PHASECHK.TRANS64.TRYWAIT P0, [UR6+0x8], R3 ;  /* 0x00000803ff0075a7 */ /* 0x000e640008001106 */
[----:B-1----:R-:W-:Y:S05]  /*33e0*/  @P0 BRA `(.L_x_69) ;  /* 0x0000000000080947 */ /* 0x002fea0003800000 */
[----:B------:R-:W1:Y:S02]  /*33f0*/  SYNCS.PHASECHK.TRANS64.TRYWAIT P0, [UR6+0x8], R3 ;  /* 0x00000803ff0075a7 */ /* 0x000e640008001106 */
[----:B-1----:R-:W-:Y:S05]  /*3400*/  @!P0 BRA `(.L_x_70) ;  /* 0x00000078004c8947 */ /* 0x002fea0003800000 */
.L_x_69:
[----:B------:R-:W2:Y:S01]  /*3410*/  LDS R5, [UR37+0x180] ;  /* 0x00018025ff057984 */ /* 0x000ea20008000800 */
[----:B-1----:R-:W-:Y:S02]  /*3420*/  HFMA2 R2, -RZ, RZ, 0, 5.9604644775390625e-08 ;  /* 0x00000001ff027431 */ /* 0x002fe400000001ff */
[----:B------:R-:W-:Y:S01]  /*3430*/  IMAD.MOV.U32 R3, RZ, RZ, 0xffff ;  /* 0x0000ffffff037424 */ /* 0x000fe200078e00ff */
[----:B------:R-:W-:Y:S01]  /*3440*/  UPRMT UR7, UR4, 0x654, UR8 ;  /* 0x0000065404077896 */ /* 0x000fe20008000008 */
[----:B--2---:R-:W-:-:S03]  /*3450*/  IMAD.SHL.U32 R4, R5, 0x20, RZ ;  /* 0x0000002005047824 */ /* 0x004fc600078e00ff */
[-C--:B------:R-:W-:Y:S02]  /*3460*/  SHF.L.U32 R3, R3, R5.reuse, RZ ;  /* 0x0000000503037219 */ /* 0x080fe400000006ff */
[----:B------:R-:W-:Y:S01]  /*3470*/  SHF.L.U32 R5, R2, R5, RZ ;  /* 0x0000000502057219 */ /* 0x000fe200000006ff */
[----:B------:R2:W-:Y:S04]  /*3480*/  STS [UR37+0x180], R4 ;  /* 0x00018004ff007988 */ /* 0x0005e80008000825 */
[----:B------:R2:W-:Y:S04]  /*3490*/  ATOMS.OR RZ, [UR6+0x14], R3 ;  /* 0x00001403ffff798c */ /* 0x0005e8000b000006 */
[----:B------:R2:W-:Y:S01]  /*34a0*/  ATOMS.OR RZ, [UR6+0x18], R5 ;  /* 0x00001805ffff798c */ /* 0x0005e2000b000006 */
[----:B------:R-:W-:Y:S03]  /*34b0*/  SYNCS.ARRIVE.TRANS64.RED.A1T0 RZ, [UR7], RZ ;  /* 0x000000ffffff79a7 */ /* 0x000fe60008100407 */
[----:B------:R2:W-:Y:S01]  /*34c0*/  ATOMS.XOR RZ, [UR6+0x10], R2 ;  /* 0x00001002ffff798c */ /* 0x0005e2000b800006 */
[----:B------:R-:W-:Y:S05]  /*34d0*/  BRA `(.L_x_67) ;  /* 0x0000000000107947 */ /* 0x000fea0003800000 */
.L_x_60:
[----:B------:R-:W-:-:S05]  /*34e0*/  MOV R2, 0xffffffff ;  /* 0xffffffff00027802 */ /* 0x000fca0000000f00 */
[----:B------:R1:W-:Y:S02]  /*34f0*/  STS [UR37+0x180], R2 ;  /* 0x00018002ff007988 */ /* 0x0003e40008000825 */
[----:B-1----:R-:W-:Y:S02]  /*3500*/  MOV R2, 0x3520 ;  /* 0x0000352000027802 */ /* 0x002fe40000000f00 */
[----:B-----5:R-:W-:Y:S05]  /*3510*/  CALL.REL.NOINC `($__internal_1_$__cuda_sm10x_tcgen05_guardrail_trap_phase_invalid_during_alloc) ;  /* 0x0000007c00e07944 */ /* 0x020fea0003c00000 */
.L_x_67:
[----:B------:R-:W-:Y:S05]  /*3520*/  WARPSYNC.ALL ;  /* 0x0000000000007948 */ /* 0x000fea0003800000 */
[----:B------:R-:W3:Y:S01]  /*3530*/  S2UR UR7, SR_CgaCtaId ;  /* 0x00000000000779c3 */ /* 0x000ee20000008800 */
[----:B------:R-:W-:Y:S01]  /*3540*/  UMOV UR6, 0x400 ;  /* 0x0000040000067882 */ /* 0x000fe20000000000 */
[----:B------:R-:W-:-:S06]  /*3550*/  NOP ;  /* 0x0000000000007918 */ /* 0x000fcc0000000000 */
[----:B------:R-:W-:Y:S06]  /*3560*/  BAR.ARV 0x6, 0xa0 ;  /* 0x0182800000007b1d */ /* 0x000fec0000002000 */
[----:B------:R-:W4:Y:S01]  /*3570*/  LDCU UR8, c[0x0][0x38c] ;  /* 0x00007180ff0877ac */ /* 0x000f220008000800 */
[----:B------:R-:W-:Y:S01]  /*3580*/  LOP3.LUT R0, R0, 0xffff, RZ, 0xc0, !PT ;  /* 0x0000ffff00007812 */ /* 0x000fe200078ec0ff */
[----:B-1----:R-:W-:Y:S01]  /*3590*/  IMAD.MOV.U32 R9, RZ, RZ, 0x1 ;  /* 0x00000001ff097424 */ /* 0x002fe200078e00ff */
[----:B------:R-:W-:Y:S01]  /*35a0*/  LOP3.LUT R8, R8, 0xffff, RZ, 0xc0, !PT ;  /* 0x0000ffff08087812 */ /* 0x000fe200078ec0ff */
[----:B------:R-:W-:Y:S01]  /*35b0*/  UMOV UR19, URZ ;  /* 0x000000ff00137c82 */ /* 0x000fe20008000000 */
[----:B------:R-:W-:Y:S01]  /*35c0*/  R2UR UR11, R0 ;  /* 0x00000000000b72ca */ /* 0x000fe200000e0000 */
[----:B------:R-:W-:Y:S01]  /*35d0*/  UMOV UR18, URZ ;  /* 0x000000ff00127c82 */ /* 0x000fe20008000000 */
[----:B------:R-:W-:Y:S01]  /*35e0*/  R2UR UR12, R8 ;  /* 0x00000000080c72ca */ /* 0x000fe200000e0000 */
[----:B------:R-:W-:Y:S01]  /*35f0*/  IMAD.MOV.U32 R8, RZ, RZ, RZ ;  /* 0x000000ffff087224 */ /* 0x000fe200078e00ff */
[----:B------:R-:W-:Y:S01]  /*3600*/  UMOV UR17, URZ ;  /* 0x000000ff00117c82 */ /* 0x000fe20008000000 */
[----:B---3--:R-:W-:-:S02]  /*3610*/  ULEA UR7, UR7, UR6, 0x18 ;  /* 0x0000000607077291 */ /* 0x008fc4000f8ec0ff */
[----:B------:R-:W-:Y:S02]  /*3620*/  UISETP.NE.AND UP2, UPT, UR5, URZ, UPT ;  /* 0x000000ff0500728c */ /* 0x000fe4000bf45270 */
[----:B------:R-:W-:Y:S02]  /*3630*/  UIADD3 UR13, UPT, UPT, UR7, 0x8400, URZ ;  /* 0x00008400070d7890 */ /* 0x000fe4000fffe0ff */
[----:B------:R-:W-:Y:S02]  /*3640*/  UIADD3 UR14, UPT, UPT, UR7, 0x28400, URZ ;  /* 0x00028400070e7890 */ /* 0x000fe4000fffe0ff */
[----:B----4-:R-:W-:Y:S01]  /*3650*/  UIADD3 UR8, UPT, UPT, UR8, 0x3f, URZ ;  /* 0x0000003f08087890 */ /* 0x010fe2000fffe0ff */
[----:B--2---:R-:W1:Y:S01]  /*3660*/  LDS R2, [UR7+0x180] ;  /* 0x00018007ff027984 */ /* 0x004e620008000800 */
[----:B------:R-:W-:Y:S02]  /*3670*/  USHF.R.U32.HI UR13, URZ, 0x4, UR13 ;  /* 0x00000004ff0d7899 */ /* 0x000fe4000801160d */
[----:B------:R-:W-:-:S02]  /*3680*/  USHF.R.S32.HI UR6, URZ, 0x1f, UR8 ;  /* 0x0000001fff067899 */ /* 0x000fc40008011408 */
[----:B------:R-:W-:Y:S02]  /*3690*/  USHF.R.U32.HI UR14, URZ, 0x4, UR14 ;  /* 0x00000004ff0e7899 */ /* 0x000fe4000801160e */
[----:B------:R-:W-:Y:S02]  /*36a0*/  ULEA.HI UR6, UR6, UR8, URZ, 0x6 ;  /* 0x0000000806067291 */ /* 0x000fe4000f8f30ff */
[----:B------:R-:W-:Y:S02]  /*36b0*/  ULOP3.LUT UR13, UR13, 0x3fff, URZ, 0xc0, !UPT ;  /* 0x00003fff0d0d7892 */ /* 0x000fe4000f8ec0ff */
[----:B------:R-:W-:Y:S02]  /*36c0*/  USHF.R.S32.HI UR6, URZ, 0x6, UR6 ;  /* 0x00000006ff067899 */ /* 0x000fe40008011406 */
[----:B------:R-:W-:Y:S02]  /*36d0*/  ULOP3.LUT UR14, UR14, 0x3fff, URZ, 0xc0, !UPT ;  /* 0x00003fff0e0e7892 */ /* 0x000fe4000f8ec0ff */
[----:B------:R-:W-:Y:S01]  /*36e0*/  UISETP.LT.AND UP0, UPT, UR6, 0x1, UPT ;  /* 0x000000010600788c */ /* 0x000fe2000bf01270 */
[----:B------:R-:W-:Y:S01]  /*36f0*/  UMOV UR28, 0x0 ;  /* 0x00000000001c7882 */ /* 0x000fe20000000000 */
[----:B------:R-:W-:Y:S01]  /*3700*/  UMOV UR29, 0x10200490 ;  /* 0x10200490001d7882 */ /* 0x000fe20000000000 */
[----:B------:R-:W-:-:S02]  /*3710*/  ULOP3.LUT UR13, UR13, 0x10000, URZ, 0xfc, !UPT ;  /* 0x000100000d0d7892 */ /* 0x000fc4000f8efcff */
[----:B------:R-:W-:Y:S02]  /*3720*/  ULOP3.LUT UR14, UR14, 0x10000, URZ, 0xfc, !UPT ;  /* 0x000100000e0e7892 */ /* 0x000fe4000f8efcff */
[----:B------:R-:W-:Y:S01]  /*3730*/  USEL UR20, UR6, 0x1, !UP0 ;  /* 0x0000000106147887 */ /* 0x000fe2000c000000 */
[----:B------:R-:W-:Y:S01]  /*3740*/  UMOV UR26, 0x0 ;  /* 0x00000000001a7882 */ /* 0x000fe20000000000 */
[----:B------:R-:W-:Y:S01]  /*3750*/  UMOV UR27, 0x10200490 ;  /* 0x10200490001b7882 */ /* 0x000fe20000000000 */
[----:B------:R-:W-:Y:S01]  /*3760*/  UMOV UR24, 0x0 ;  /* 0x0000000000187882 */ /* 0x000fe20000000000 */
[----:B------:R-:W-:Y:S01]  /*3770*/  UMOV UR25, 0x10200490 ;  /* 0x1020049000197882 */ /* 0x000fe20000000000 */
[----:B------:R-:W-:Y:S01]  /*3780*/  UMOV UR22, 0x0 ;  /* 0x0000000000167882 */ /* 0x000fe20000000000 */
[----:B------:R-:W-:Y:S01]  /*3790*/  UMOV UR23, 0x10200490 ;  /* 0x1020049000177882 */ /* 0x000fe20000000000 */
[----:B-1----:R-:W-:Y:S02]  /*37a0*/  R2UR UR21, R2 ;  /* 0x00000000021572ca */ /* 0x002fe400000e0000 */
[----:B------:R-:W-:-:S13]  /*37b0*/  CS2R R2, SRZ ;  /* 0x0000000000027805 */ /* 0x000fda000001ff00 */
.L_x_78:
[C---:B------:R-:W-:Y:S02]  /*37c0*/  LEA R0, R8.reuse, UR7, 0x3 ;  /* 0x0000000708007c11 */ /* 0x040fe4000f8e18ff */
[----:B------:R-:W-:Y:S02]  /*37d0*/  SHF.L.U32 R4, R3, 0x1f, RZ ;  /* 0x0000001f03047819 */ /* 0x000fe400000006ff */
[----:B------:R-:W-:Y:S02]  /*37e0*/  LEA R5, R8, UR7, 0x4 ;  /* 0x0000000708057c11 */ /* 0x000fe4000f8e20ff */
[----:B------:R-:W1:Y:S02]  /*37f0*/  SYNCS.PHASECHK.TRANS64.TRYWAIT P0, [R0+URZ+0xd0], R4 ;  /* 0x0000d004000075a7 */ /* 0x000e6400080011ff */
[----:B-1-34-:R-:W-:Y:S05]  /*3800*/  @!P0 BRA `(.L_x_71) ;  /* 0x0000007400648947 */ /* 0x01afea0003800000 */
.L_x_259:
[----:B-1----:R-:W1:Y:S01]  /*3810*/  LDS.128 R4, [R5+0x160] ;  /* 0x0001600005047984 */ /* 0x002e620000000c00 */
[----:B------:R-:W-:Y:S02]  /*3820*/  VIADD R0, R0, 0xe0 ;  /* 0x000000e000007836 */ /* 0x000fe40000000000 */
[----:B------:R-:W-:Y:S01]  /*3830*/  VIADD R8, R8, 0x1 ;  /* 0x0000000108087836 */ /* 0x000fe20000000000 */
[----:B------:R-:W-:Y:S01]  /*3840*/  @!PT LDS RZ, [RZ] ;  /* 0x00000000fffff984 */ /* 0x000fe20000000800 */
[----:B------:R-:W-:Y:S01]  /*3850*/  @!PT LDS RZ, [RZ] ;  /* 0x00000000fffff984 */ /* 0x000fe20000000800 */
[----:B------:R-:W-:Y:S01]  /*3860*/  @!PT LDS RZ, [RZ] ;  /* 0x00000000fffff984 */ /* 0x000fe20000000800 */
[----:B------:R-:W-:Y:S01]  /*3870*/  @!PT LDS RZ, [RZ] ;  /* 0x00000000fffff984 */ /* 0x000fe20000000800 */
[----:B------:R2:W-:Y:S06]  /*3880*/  MEMBAR.ALL.CTA ;  /* 0x0000000000007992 */ /* 0x0005ec0000008000 */
[----:B--2---:R-:W2:Y:S01]  /*3890*/  FENCE.VIEW.ASYNC.S ;  /* 0x00000000000073c6 */ /* 0x004ea20000000000 */
[----:B------:R-:W-:-:S04]  /*38a0*/  PRMT R0, RZ, 0x654, R0 ;  /* 0x00000654ff007816 */ /* 0x000fc80000000000 */
[----:B--2---:R2:W-:Y:S01]  /*38b0*/  SYNCS.ARRIVE.TRANS64.RED.A1T0 RZ, [R0+URZ], RZ ;  /* 0x000000ff00ff79a7 */ /* 0x0045e200081004ff */
[----:B-1----:R-:W-:Y:S01]  /*38c0*/  LOP3.LUT P1, RZ, R6, 0x1, RZ, 0xc0, !PT ;  /* 0x0000000106ff7812 */ /* 0x002fe2000782c0ff */
[----:B--2---:R-:W-:-:S12]  /*38d0*/  BRA.U UP2, `(.L_x_72) ;  /* 0x0000000502087547 */ /* 0x004fd8000b800000 */
[----:B------:R-:W1:Y:S01]  /*38e0*/  LDCU UR8, c[0x0][0x38c] ;  /* 0x00007180ff0877ac */ /* 0x000e620008000800 */
[----:B------:R-:W-:Y:S02]  /*38f0*/  PLOP3.LUT P2, PT, PT, PT, PT, 0x80, 0x8 ;  /* 0x000000000008781c */ /* 0x000fe40003f4f070 */
[----:B------:R-:W-:Y:S01]  /*3900*/  SHF.L.U32 R4, R9, 0x1f, RZ ;  /* 0x0000001f09047819 */ /* 0x000fe200000006ff */
[----:B------:R-:W-:Y:S02]  /*3910*/  ULEA UR9, UR19, UR7, 0x3 ;  /* 0x0000000713097291 */ /* 0x000fe4000f8e18ff */
[----:B------:R-:W-:Y:S02]  /*3920*/  ULEA UR10, UR19, UR21, 0x7 ;  /* 0x00000015130a7291 */ /* 0x000fe4000f8e38ff */
[----:B-1----:R-:W-:-:S06]  /*3930*/  UISETP.GE.AND UP0, UPT, UR8, 0x1, UPT ;  /* 0x000000010800788c */ /* 0x002fcc000bf06270 */
[----:B------:R-:W-:-:S05]  /*3940*/  PLOP3.LUT P0, PT, PT, PT, UP0, 0x80, 0x8 ;  /* 0x000000000008781c */ /* 0x000fca0003f0f008 */
[----:B------:R-:W-:-:S08]  /*3950*/  @UP0 ULEA UR8, UR18, UR7, 0x3 ;  /* 0x0000000712080291 */ /* 0x000fd0000f8e18ff */
[----:B------:R-:W-:-:S04]  /*3960*/  @P0 SHF.L.U32 R0, R2, 0x1f, RZ ;  /* 0x0000001f02000819 */ /* 0x000fc800000006ff */
[----:B------:R1:W2:Y:S01]  /*3970*/  @P0 SYNCS.PHASECHK.TRANS64.TRYWAIT P2, [UR8], R0 ;  /* 0x00000000ff0005a7 */ /* 0x0002a20008041108 */
[----:B------:R-:W3:Y:S02]  /*3980*/  SYNCS.PHASECHK.TRANS64.TRYWAIT P0, [UR9+0x110], R4 ;  /* 0x00011004ff0075a7 */ /* 0x000ee40008001109 */
[----:B-123--:R-:W-:Y:S05]  /*3990*/  @!P0 BRA `(.L_x_73) ;  /* 0x0000007400148947 */ /* 0x00efea0003800000 */
.L_x_261:
[----:B------:R-:W-:Y:S01]  /*39a0*/  UMOV UR16, UR17 ;  /* 0x0000001100107c82 */ /* 0x000fe20008000000 */
[----:B------:R-:W-:Y:S05]  /*39b0*/  BRA.U !UP0, `(.L_x_74) ;  /* 0x0000000108c07547 */ /* 0x000fea000b800000 */
[----:B------:R-:W-:Y:S02]  /*39c0*/  UIADD3 UR16, UPT, UPT, UR20, UR17, URZ ;  /* 0x0000001114107290 */ /* 0x000fe4000fffe0ff */
[----:B------:R-:W-:Y:S01]  /*39d0*/  UPLOP3.LUT UP3, UPT, UPT, UPT, UPT, 0x40, 0x4 ;  /* 0x000000000004789c */ /* 0x000fe20003f6e870 */
[----:B------:R-:W-:Y:S01]  /*39e0*/  UMOV UR15, UR6 ;  /* 0x00000006000f7c82 */ /* 0x000fe20008000000 */
[----:B------:R-:W-:-:S09]  /*39f0*/  UMOV UR46, UR18 ;  /* 0x00000012002e7c82 */ /* 0x000fd20008000000 */
.L_x_77:
[----:B--2---:R-:W-:Y:S01]  /*3a00*/  ULEA UR8, UR46, UR7, 0x3 ;  /* 0x000000072e087291 */ /* 0x004fe2000f8e18ff */
[----:B---3--:R-:W-:Y:S11]  /*3a10*/  @P2 BRA `(.L_x_75) ;  /* 0x00000000000c2947 */ /* 0x008ff60003800000 */
[----:B-1----:R-:W-:Y:S04]  /*3a20*/  SHF.L.U32 R4, R2, 0x1f, RZ ;  /* 0x0000001f02047819 */ /* 0x002fe800000006ff */
[----:B------:R-:W1:Y:S02]  /*3a30*/  SYNCS.PHASECHK.TRANS64.TRYWAIT P0, [UR8], R4 ;  /* 0x00000004ff0075a7 */ /* 0x000e640008001108 */
[----:B-1----:R-:W-:Y:S05]  /*3a40*/  @!P0 BRA `(.L_x_76) ;  /* 0x0000007400008947 */ /* 0x002fea0003800000 */
.L_x_75:
[----:B------:R-:W-:Y:S01]  /*3a50*/  UISETP.NE.AND UP0, UPT, UR15, 0x1, UPT ;  /* 0x000000010f00788c */ /* 0x000fe2000bf05270 */
[----:B------:R-:W-:Y:S01]  /*3a60*/  PLOP3.LUT P2, PT, PT, PT, PT, 0x80, 0x8 ;  /* 0x000000000008781c */ /* 0x000fe20003f4f070 */
[----:B------:R-:W-:Y:S02]  /*3a70*/  UIADD3 UR18, UPT, UPT, UR46, 0x1, URZ ;  /* 0x000000012e127890 */ /* 0x000fe4000fffe0ff */
[----:B------:R-:W-:Y:S02]  /*3a80*/  ULEA UR32, UR46, UR14, 0x9 ;  /* 0x0000000e2e207291 */ /* 0x000fe4000f8e48ff */
[----:B------:R-:W-:Y:S01]  /*3a90*/  UISETP.NE.AND UP1, UPT, UR18, 0x8, UPT ;  /* 0x000000081200788c */ /* 0x000fe2000bf25270 */
[----:B------:R-:W-:Y:S01]  /*3aa0*/  PLOP3.LUT P0, PT, PT, PT, UP0, 0x80, 0x8 ;  /* 0x000000000008781c */ /* 0x000fe20003f0f008 */
[----:B------:R-:W-:Y:S02]  /*3ab0*/  UIADD3 UR44, UPT, UPT, UR32, 0x2, URZ ;  /* 0x00000002202c7890 */ /* 0x000fe4000fffe0ff */
[----:B------:R-:W-:Y:S02]  /*3ac0*/  USEL UR31, URZ, 0x1, UP1 ;  /* 0x00000001ff1f7887 */ /* 0x000fe40008800000 */
[----:B------:R-:W-:Y:S02]  /*3ad0*/  USEL UR18, UR18, URZ, UP1 ;  /* 0x000000ff12127287 */ /* 0x000fe40008800000 */
[----:B------:R-:W-:Y:S02]  /*3ae0*/  UIADD3 UR40, UPT, UPT, UR32, 0x4, URZ ;  /* 0x0000000420287890 */ /* 0x000fe4000fffe0ff */
[----:B------:R-:W-:Y:S01]  /*3af0*/  @UP0 ULEA UR30, UR18, UR7, 0x3 ;  /* 0x00000007121e0291 */ /* 0x000fe2000f8e18ff */
[----:B------:R-:W-:Y:S01]  /*3b00*/  LOP3.LUT R2, R2, UR31, RZ, 0x3c, !PT ;  /* 0x0000001f02027c12 */ /* 0x000fe2000f8e3cff */
[----:B------:R-:W-:Y:S02]  /*3b10*/  UIADD3 UR36, UPT, UPT, UR32, 0x6, URZ ;  /* 0x0000000620247890 */ /* 0x000fe4000fffe0ff */
[----:B------:R-:W-:Y:S01]  /*3b20*/  UIADD3 UR8, UPT, UPT, UR8, 0x40, URZ ;  /* 0x0000004008087890 */ /* 0x000fe2000fffe0ff */
[----:B-1----:R-:W-:Y:S01]  /*3b30*/  @P0 SHF.L.U32 R0, R2, 0x1f, RZ ;  /* 0x0000001f02000819 */ /* 0x002fe200000006ff */
[----:B------:R-:W-:Y:S02]  /*3b40*/  UIADD3 UR17, UPT, UPT, UR17, 0x1, URZ ;  /* 0x0000000111117890 */ /* 0x000fe4000fffe0ff */
[----:B------:R-:W-:Y:S01]  /*3b50*/  UIADD3 UR15, UPT, UPT, UR15, -0x1, URZ ;  /* 0xffffffff0f0f7890 */ /* 0x000fe2000fffe0ff */
[----:B------:R2:W3:Y:S01]  /*3b60*/  @P0 SYNCS.PHASECHK.TRANS64.TRYWAIT P2, [UR30], R0 ;  /* 0x00000000ff0005a7 */ /* 0x0004e2000804111e */
[----:B------:R-:W-:Y:S02]  /*3b70*/  ULEA UR30, UR46, UR13, 0xa ;  /* 0x0000000d2e1e7291 */ /* 0x000fe4000f8e50ff */
[----:B------:R-:W-:Y:S02]  /*3b80*/  UISETP.NE.AND UP0, UPT, UR17, UR16, UPT ;  /* 0x000000101100728c */ /* 0x000fe4000bf05270 */
[----:B------:R-:W-:Y:S02]  /*3b90*/  UIADD3 UR42, UPT, UPT, UR30, 0x2, URZ ;  /* 0x000000021e2a7890 */ /* 0x000fe4000fffe0ff */
[----:B------:R-:W-:Y:S02]  /*3ba0*/  UIADD3 UR38, UPT, UPT, UR30, 0x4, URZ ;  /* 0x000000041e267890 */ /* 0x000fe4000fffe0ff */
[----:B------:R-:W-:Y:S01]  /*3bb0*/  UIADD3 UR34, UPT, UPT, UR30, 0x6, URZ ;  /* 0x000000061e227890 */ /* 0x000fe2000fffe0ff */
[----:B------:R-:W-:Y:S01]  /*3bc0*/  UMOV UR33, 0x40004040 ;  /* 0x4000404000217882 */ /* 0x000fe20000000000 */
[----:B------:R-:W-:Y:S01]  /*3bd0*/  UMOV UR31, 0x40004040 ;  /* 0x40004040001f7882 */ /* 0x000fe20000000000 */
[----:B------:R-:W-:Y:S01]  /*3be0*/  UMOV UR45, 0x40004040 ;  /* 0x40004040002d7882 */ /* 0x000fe20000000000 */
[----:B------:R2:W-:Y:S01]  /*3bf0*/  UTCHMMA.2CTA gdesc[UR30], gdesc[UR32], tmem[UR10], tmem[UR28], idesc[UR29], UP3 ;  /* 0x00ff1c201e0075ea */ /* 0x0005e20009a0000a */
[----:B------:R-:W-:Y:S01]  /*3c00*/  UPLOP3.LUT UP3, UPT, UPT, UPT, UPT, 0x80, 0x8 ;  /* 0x000000000008789c */ /* 0x000fe20003f6f070 */
[----:B------:R-:W-:Y:S01]  /*3c10*/  UMOV UR43, 0x40004040 ;  /* 0x40004040002b7882 */ /* 0x000fe20000000000 */
[----:B------:R-:W-:Y:S01]  /*3c20*/  UMOV UR41, 0x40004040 ;  /* 0x4000404000297882 */ /* 0x000fe20000000000 */
[----:B------:R2:W-:Y:S01]  /*3c30*/  UTCHMMA.2CTA gdesc[UR42], gdesc[UR44], tmem[UR10], tmem[UR26], idesc[UR27], UPT ;  /* 0x00ff1a2c2a0075ea */ /* 0x0005e2000ba0000a */
[----:B------:R-:W-:Y:S01]  /*3c40*/  UMOV UR39, 0x40004040 ;  /* 0x4000404000277882 */ /* 0x000fe20000000000 */
[----:B------:R-:W-:Y:S01]  /*3c50*/  UMOV UR37, 0x40004040 ;  /* 0x4000404000257882 */ /* 0x000fe20000000000 */
[----:B------:R-:W-:Y:S01]  /*3c60*/  UMOV UR35, 0x40004040 ;  /* 0x4000404000237882 */ /* 0x000fe20000000000 */
[----:B------:R2:W-:Y:S01]  /*3c70*/  UTCHMMA.2CTA gdesc[UR38], gdesc[UR40], tmem[UR10], tmem[UR24], idesc[UR25], UPT ;  /* 0x00ff1828260075ea */ /* 0x0005e2000ba0000a */
[----:B------:R2:W-:Y:S01]  /*3c80*/  UTCHMMA.2CTA gdesc[UR34], gdesc[UR36], tmem[UR10], tmem[UR22], idesc[UR23], UPT ;  /* 0x00ff1624220075ea */ /* 0x0005e2000ba0000a */
[----:B------:R2:W-:Y:S01]  /*3c90*/  UTCBAR.2CTA.MULTICAST [UR8], URZ, UR12 ;  /* 0x000000ff080073e9 */ /* 0x0005e2000820080c */
[----:B------:R-:W-:Y:S01]  /*3ca0*/  UMOV UR46, UR18 ;  /* 0x00000012002e7c82 */ /* 0x000fe20008000000 */
[----:B------:R-:W-:Y:S05]  /*3cb0*/  BRA.U UP0, `(.L_x_77) ;  /* 0xfffffffd00507547 */ /* 0x000fea000b83ffff */
.L_x_74:
[----:B------:R-:W-:Y:S01]  /*3cc0*/  UIADD3 UR9, UPT, UPT, UR9, 0xf0, URZ ;  /* 0x000000f009097890 */ /* 0x000fe2000fffe0ff */
[----:B------:R-:W-:-:S08]  /*3cd0*/  UMOV UR17, UR16 ;  /* 0x0000001000117c82 */ /* 0x000fd00008000000 */
[----:B------:R4:W-:Y:S01]  /*3ce0*/  UTCBAR.2CTA.MULTICAST [UR9], URZ, UR11 ;  /* 0x000000ff090073e9 */ /* 0x0009e2000820080b */
[----:B------:R-:W-:Y:S02]  /*3cf0*/  NOP ;  /* 0x0000000000007918 */ /* 0x000fe40000000000 */
.L_x_72:
[----:B------:R-:W-:Y:S01]  /*3d00*/  UIADD3 UR19, UPT, UPT, UR19, 0x1, URZ ;  /* 0x0000000113137890 */ /* 0x000fe2000fffe0ff */
[----:B------:R-:W-:-:S03]  /*3d10*/  ISETP.NE.AND P0, PT, R8, 0x2, PT ;  /* 0x000000020800780c */ /* 0x000fc60003f05270 */
[----:B------:R-:W-:Y:S01]  /*3d20*/  UISETP.NE.AND UP0, UPT, UR19, 0x4, UPT ;  /* 0x000000041300788c */ /* 0x000fe2000bf05270 */
[----:B-12---:R-:W-:Y:S02]  /*3d30*/  SEL R0, RZ, 0x1, P0 ;  /* 0x00000001ff007807 */ /* 0x006fe40000000000 */
[----:B------:R-:W-:Y:S01]  /*3d40*/  SEL R8, R8, RZ, P0 ;  /* 0x000000ff08087207 */ /* 0x000fe20000000000 */
[----:B------:R-:W-:Y:S01]  /*3d50*/  USEL UR8, URZ, 0x1, UP0 ;  /* 0x00000001ff087887 */ /* 0x000fe20008000000 */
[----:B------:R-:W-:Y:S01]  /*3d60*/  LOP3.LUT R3, R3, R0, RZ, 0x3c, !PT ;  /* 0x0000000003037212 */ /* 0x000fe200078e3cff */
[----:B------:R-:W-:-:S04]  /*3d70*/  USEL UR19, UR19, URZ, UP0 ;  /* 0x000000ff13137287 */ /* 0x000fc80008000000 */
[----:B------:R-:W-:Y:S01]  /*3d80*/  LOP3.LUT R9, R9, UR8, RZ, 0x3c, !PT ;  /* 0x0000000809097c12 */ /* 0x000fe2000f8e3cff */
[----:B------:R-:W-:Y:S07]  /*3d90*/  @P1 BRA `(.L_x_78) ;  /* 0xfffffff800881947 */ /* 0x000fee000383ffff */
[----:B------:R-:W1:Y:S01]  /*3da0*/  S2UR UR6, SR_CgaCtaId ;  /* 0x00000000000679c3 */ /* 0x000e620000008800 */
[----:B------:R-:W-:Y:S01]  /*3db0*/  ELECT P0, URZ, PT ;  /* 0x0000000000ff782f */ /* 0x000fe20003800000 */
[----:B------:R-:W-:Y:S01]  /*3dc0*/  HFMA2 R0, -RZ, RZ, 0, 5.9604644775390625e-08 ;  /* 0x00000001ff007431 */ /* 0x000fe200000001ff */
[----:B------:R-:W-:-:S05]  /*3dd0*/  UMOV UR8, 0x40 ;  /* 0x0000004000087882 */ /* 0x000fca0000000000 */
[----:B------:R-:W-:Y:S01]  /*3de0*/  UVIRTCOUNT.DEALLOC.SMPOOL 0x80 ;  /* 0x000000800000784c */ /* 0x000fe20000000000 */
[----:B------:R-:W-:Y:S02]  /*3df0*/  UISETP.NE.AND UP0, UPT, UR5, URZ, UPT ;  /* 0x000000ff0500728c */ /* 0x000fe4000bf05270 */
[----:B-1----:R-:W-:-:S09]  /*3e00*/  ULEA UR6, UR6, UR8, 0x18 ;  /* 0x0000000806067291 */ /* 0x002fd2000f8ec0ff */
[----:B------:R1:W-:Y:S01]  /*3e10*/  @P0 STS.U8 [UR6+0x1c], R0 ;  /* 0x00001c00ff000988 */ /* 0x0003e20008000006 */
[----:B------:R-:W-:Y:S05]  /*3e20*/  BRA.U UP0, `(.L_x_79) ;  /* 0x0000000100a07547 */ /* 0x000fea000b800000 */
[----:B------:R-:W-:Y:S01]  /*3e30*/  UIADD3 UR5, UPT, UPT, UR7, 0x110, URZ ;  /* 0x0000011007057890 */ /* 0x000fe2000fffe0ff */
[----:B------:R-:W-:-:S03]  /*3e40*/  SHF.L.U32 R2, R9, 0x1f, RZ ;  /* 0x0000001f09027819 */ /* 0x000fc600000006ff */
[----:B------:R-:W-:-:S09]  /*3e50*/  ULEA UR8, UR19, UR5, 0x3 ;  /* 0x0000000513087291 */ /* 0x000fd2000f8e18ff */
[----:B------:R-:W2:Y:S02]  /*3e60*/  SYNCS.PHASECHK.TRANS64.TRYWAIT P0, [UR8], R2 ;  /* 0x00000002ff0075a7 */ /* 0x000ea40008001108 */
[----:B--2---:R-:W-:Y:S05]  /*3e70*/  @!P0 BRA `(.L_x_80) ;  /* 0x00000070000c8947 */ /* 0x004fea0003800000 */
.L_x_264:
[----:B----4-:R-:W-:-:S04]  /*3e80*/  UIADD3 UR9, UPT, UPT, UR19, 0x1, URZ ;  /* 0x0000000113097890 */ /* 0x010fc8000fffe0ff */
        /* <DEDUP_REMOVED lines=8> */
.L_x_266:
        /* <DEDUP_REMOVED lines=9> */
.L_x_268:
[----:B------:R-:W-:-:S04]  /*3fa0*/  UIADD3 UR9, UPT, UPT, UR9, 0x1, URZ ;  /* 0x0000000109097890 */ /* 0x000fc8000fffe0ff */
[----:B------:R-:W-:-:S04]  /*3fb0*/  UISETP.NE.AND UP1, UPT, UR9, 0x4, UPT ;  /* 0x000000040900788c */ /* 0x000fc8000bf25270 */
[----:B------:R-:W-:Y:S02]  /*3fc0*/  USEL UR8, URZ, 0x1, UP1 ;  /* 0x00000001ff087887 */ /* 0x000fe40008800000 */
[----:B------:R-:W-:-:S04]  /*3fd0*/  USEL UR9, UR9, URZ, UP1 ;  /* 0x000000ff09097287 */ /* 0x000fc80008800000 */
[----:B------:R-:W-:Y:S01]  /*3fe0*/  ULEA UR9, UR9, UR5, 0x3 ;  /* 0x0000000509097291 */ /* 0x000fe2000f8e18ff */
[----:B------:R-:W-:-:S04]  /*3ff0*/  LOP3.LUT R2, R2, UR8, RZ, 0x3c, !PT ;  /* 0x0000000802027c12 */ /* 0x000fc8000f8e3cff */
[----:B------:R-:W-:Y:S01]  /*4000*/  SHF.L.U32 R2, R2, 0x1f, RZ ;  /* 0x0000001f02027819 */ /* 0x000fe200000006ff */
[----:B-1----:R-:W-:-:S04]  /*4010*/  IMAD.U32 R0, RZ, RZ, UR9 ;  /* 0x00000009ff007e24 */ /* 0x002fc8000f8e00ff */
[----:B------:R1:W2:Y:S03]  /*4020*/  SYNCS.PHASECHK.TRANS64.TRYWAIT P0, [R0+URZ], R2 ;  /* 0x00000002000075a7 */ /* 0x0002a600080011ff */
[----:B--2---:R-:W-:Y:S05]  /*4030*/  @!P0 NANOSLEEP.SYNCS 0x989680 ;  /* 0x009896800000895d */ /* 0x004fea0003900000 */
[----:B------:R-:W2:Y:S02]  /*4040*/  @!P0 SYNCS.PHASECHK.TRANS64 P0, [R0+URZ], R2 ;  /* 0x00000002000085a7 */ /* 0x000ea400080010ff */
[----:B--2---:R-:W-:Y:S05]  /*4050*/  @P0 BRA `(.L_x_83) ;  /* 0x0000000000200947 */ /* 0x004fea0003800000 */
.L_x_84:
[----:B--2---:R2:W4:Y:S02]  /*4060*/  SYNCS.PHASECHK.TRANS64.TRYWAIT P0, [R0+URZ], R2 ;  /* 0x00000002000075a7 */ /* 0x00452400080011ff */
[----:B----4-:R-:W-:Y:S05]  /*4070*/  @!P0 NANOSLEEP.SYNCS 0x989680 ;  /* 0x009896800000895d */ /* 0x010fea0003900000 */
[----:B------:R-:W4:Y:S02]  /*4080*/  @!P0 SYNCS.PHASECHK.TRANS64 P0, [R0+URZ], R2 ;  /* 0x00000002000085a7 */ /* 0x000f2400080010ff */
[----:B----4-:R-:W-:Y:S05]  /*4090*/  @!P0 BRA `(.L_x_84) ;  /* 0xfffffffc00f08947 */ /* 0x010fea000383ffff */
[----:B------:R-:W-:Y:S05]  /*40a0*/  BRA `(.L_x_83) ;  /* 0x00000000000c7947 */ /* 0x000fea0003800000 */
.L_x_79:
[----:B------:R-:W-:-:S04]  /*40b0*/  UIADD3 UR5, UPT, UPT, UR7, 0x150, URZ ;  /* 0x0000015007057890 */ /* 0x000fc8000fffe0ff */
[----:B------:R-:W-:-:S09]  /*40c0*/  UPRMT UR5, UR4, 0x654, UR5 ;  /* 0x0000065404057896 */ /* 0x000fd20008000005 */
[----:B------:R-:W-:Y:S03]  /*40d0*/  SYNCS.ARRIVE.TRANS64.RED.A1T0 RZ, [UR5], RZ ;  /* 0x000000ffffff79a7 */ /* 0x000fe60008100405 */
.L_x_83:
[----:B-12---:R-:W-:Y:S01]  /*40e0*/  SHF.L.U32 R2, RZ, 0x1f, RZ ;  /* 0x0000001fff027819 */ /* 0x006fe200000006ff */
[----:B------:R-:W-:Y:S01]  /*40f0*/  UIADD3 UR5, UPT, UPT, UR7, 0x150, URZ ;  /* 0x0000015007057890 */ /* 0x000fe2000fffe0ff */
[----:B------:R-:W-:Y:S02]  /*4100*/  PLOP3.LUT P0, PT, PT, PT, UP0, 0x80, 0x8 ;  /* 0x000000000008781c */ /* 0x000fe40003f0f008 */
[----:B------:R-:W1:Y:S02]  /*4110*/  SYNCS.PHASECHK.TRANS64.TRYWAIT P1, [UR7+0x150], R2 ;  /* 0x00015002ff0075a7 */ /* 0x000e640008021107 */
[----:B-1----:R-:W-:Y:S09]  /*4120*/  @!P1 BRA `(.L_x_85) ;  /* 0x0000006c00a89947 */ /* 0x002ff20003800000 */
.L_x_270:
[----:B------:R-:W-:Y:S01]  /*4130*/  @!UP0 UPRMT UR5, UR4, 0x654, UR5 ;  /* 0x0000065404058896 */ /* 0x000fe20008000005 */
[----:B------:R-:W-:Y:S02]  /*4140*/  UMOV UR8, 0xffff ;  /* 0x0000ffff00087882 */ /* 0x000fe40000000000 */
[----:B------:R-:W-:-:S06]  /*4150*/  UMOV UR4, 0x1 ;  /* 0x0000000100047882 */ /* 0x000fcc0000000000 */
[----:B------:R-:W-:Y:S01]  /*4160*/  @!P0 SYNCS.ARRIVE.TRANS64.RED.A1T0 RZ, [UR5], RZ ;  /* 0x000000ffffff89a7 */ /* 0x000fe20008100405 */
[----:B------:R-:W-:Y:S01]  /*4170*/  NOP ;  /* 0x0000000000007918 */ /* 0x000fe20000000000 */
[----:B-1----:R-:W1:Y:S01]  /*4180*/  LDS R0, [UR6+0x14] ;  /* 0x00001406ff007984 */ /* 0x002e620008000800 */
[----:B------:R-:W-:-:S04]  /*4190*/  ULOP3.LUT UR5, UR21, 0xffff, URZ, 0xc0, !UPT ;  /* 0x0000ffff15057892 */ /* 0x000fc8000f8ec0ff */
[----:B------:R-:W-:-:S04]  /*41a0*/  USHF.R.U32.HI UR5, URZ, 0x5, UR5 ;  /* 0x00000005ff057899 */ /* 0x000fc80008011605 */
[----:B------:R-:W-:Y:S02]  /*41b0*/  USHF.L.U32 UR8, UR8, UR5, URZ ;  /* 0x0000000508087299 */ /* 0x000fe400080006ff */
[----:B------:R-:W-:-:S04]  /*41c0*/  USHF.L.U32 UR4, UR4, UR5, URZ ;  /* 0x0000000504047299 */ /* 0x000fc800080006ff */
[----:B-1----:R-:W-:-:S04]  /*41d0*/  LOP3.LUT R0, R0, UR8, RZ, 0xc0, !PT ;  /* 0x0000000800007c12 */ /* 0x002fc8000f8ec0ff */
[----:B------:R-:W-:-:S13]  /*41e0*/  ISETP.NE.AND P0, PT, R0, UR8, PT ;  /* 0x0000000800007c0c */ /* 0x000fda000bf05270 */
[----:B------:R-:W-:Y:S05]  /*41f0*/  @P0 BRA `(.L_x_86) ;  /* 0x0000000000580947 */ /* 0x000fea0003800000 */
[----:B------:R-:W1:Y:S02]  /*4200*/  LDS R0, [UR6+0x18] ;  /* 0x00001806ff007984 */ /* 0x000e640008000800 */
[----:B-1----:R-:W-:-:S04]  /*4210*/  LOP3.LUT R0, R0, UR4, RZ, 0xc0, !PT ;  /* 0x0000000400007c12 */ /* 0x002fc8000f8ec0ff */
[----:B------:R-:W-:-:S13]  /*4220*/  ISETP.NE.AND P0, PT, R0, UR4, PT ;  /* 0x0000000400007c0c */ /* 0x000fda000bf05270 */
[----:B------:R-:W-:Y:S05]  /*4230*/  @P0 BRA `(.L_x_87) ;  /* 0x00000000003c0947 */ /* 0x000fea0003800000 */
[----:B------:R-:W1:Y:S01]  /*4240*/  S2R R2, SR_LANEID ;  /* 0x0000000000027919 */ /* 0x000e620000000000 */
[----:B------:R-:W-:Y:S01]  /*4250*/  ULOP3.LUT UR8, URZ, UR8, URZ, 0x33, !UPT ;  /* 0x00000008ff087292 */ /* 0x000fe2000f8e33ff */
[----:B------:R-:W-:Y:S02]  /*4260*/  VOTEU.ANY UR7, UPT, PT ;  /* 0x0000000000077886 */ /* 0x000fe400038e0100 */
[----:B------:R-:W-:-:S03]  /*4270*/  UFLO.U32 UR7, UR7 ;  /* 0x00000007000772bd */ /* 0x000fc600080e0000 */
[----:B------:R-:W-:-:S04]  /*4280*/  IMAD.U32 R0, RZ, RZ, UR8 ;  /* 0x00000008ff007e24 */ /* 0x000fc8000f8e00ff */
[----:B------:R2:W3:Y:S02]  /*4290*/  REDUX UR5, R0 ;  /* 0x00000000000573c4 */ /* 0x0004e40000000000 */
[----:B------:R1:W-:Y:S02]  /*42a0*/  UTCATOMSWS.AND URZ, UR8 ;  /* 0x0000000800ff79e3 */ /* 0x0003e40008000000 */
[----:B-1----:R-:W-:Y:S02]  /*42b0*/  ISETP.EQ.U32.AND P0, PT, R2, UR7, PT ;  /* 0x0000000702007c0c */ /* 0x002fe4000bf02070 */
[----:B--2---:R-:W-:Y:S02]  /*42c0*/  LOP3.LUT R0, RZ, UR4, RZ, 0x33, !PT ;  /* 0x00000004ff007c12 */ /* 0x004fe4000f8e33ff */
[----:B---3--:R-:W-:Y:S02]  /*42d0*/  MOV R2, UR5 ;  /* 0x0000000500027c02 */ /* 0x008fe40008000f00 */
[----:B------:R-:W1:Y:S07]  /*42e0*/  REDUX UR4, R0 ;  /* 0x00000000000473c4 */ /* 0x000e6e0000000000 */
[----:B------:R2:W-:Y:S01]  /*42f0*/  @P0 ATOMS.AND RZ, [UR6+0x14], R2 ;  /* 0x00001402ffff098c */ /* 0x0005e2000a800006 */
[----:B-1----:R-:W-:-:S05]  /*4300*/  IMAD.U32 R0, RZ, RZ, UR4 ;  /* 0x00000004ff007e24 */ /* 0x002fca000f8e00ff */
[----:B------:R2:W-:Y:S01]  /*4310*/  @P0 ATOMS.AND RZ, [UR6+0x18], R0 ;  /* 0x00001800ffff098c */ /* 0x0005e2000a800006 */
[----:B------:R-:W-:Y:S05]  /*4320*/  BRA `(.L_x_88) ;  /* 0x0000000000147947 */ /* 0x000fea0003800000 */
.L_x_87:
[----:B------:R-:W-:Y:S02]  /*4330*/  MOV R2, 0x4350 ;  /* 0x0000435000027802 */ /* 0x000fe40000000f00 */
[----:B---345:R-:W-:Y:S05]  /*4340*/  CALL.REL.NOINC `($__internal_0_$__cuda_sm10x_tcgen05_guardrail_trap_col_being_dealloced_not_returned_by_alloc) ;  /* 0x0000007000487944 */ /* 0x038fea0003c00000 */
[----:B------:R-:W-:Y:S05]  /*4350*/  BRA `(.L_x_88) ;  /* 0x0000000000087947 */ /* 0x000fea0003800000 */
.L_x_86:
[----:B------:R-:W-:Y:S02]  /*4360*/  MOV R2, 0x4380 ;  /* 0x0000438000027802 */ /* 0x000fe40000000f00 */
[----:B---345:R-:W-:Y:S05]  /*4370*/  CALL.REL.NOINC `($__internal_2_$__cuda_sm10x_tcgen05_guardrail_trap_unallocated_columns_being_dealloced) ;  /* 0x0000007000547944 */ /* 0x038fea0003c00000 */
.L_x_88:
[----:B------:R-:W-:Y:S01]  /*4380*/  NOP ;  /* 0x0000000000007918 */ /* 0x000fe20000000000 */
[----:B----4-:R-:W-:Y:S05]  /*4390*/  EXIT ;  /* 0x000000000000794d */ /* 0x010fea0003800000 */
.L_x_59:
[----:B------:R-:W-:-:S09]  /*43a0*/  UISETP.NE.OR UP5, UPT, UR10, 0x3, UP5 ;  /* 0x000000030a00788c */ /* 0x000fd2000afa5670 */
[----:B------:R-:W-:Y:S05]  /*43b0*/  BRA.U UP5, `(.L_x_89) ;  /* 0x0000001105087547 */ /* 0x000fea000b800000 */
[----:B------:R-:W1:Y:S01]  /*43c0*/  LDC R0, c[0x0][0xb30] ;  /* 0x0002cc00ff007b82 */ /* 0x000e620000000800 */
[----:B------:R-:W2:Y:S01]  /*43d0*/  LDCU.64 UR8, c[0x0][0x888] ;  /* 0x00011100ff0877ac */ /* 0x000ea20008000a00 */
[----:B------:R-:W-:Y:S02]  /*43e0*/  HFMA2 R27, -RZ, RZ, 0, 0 ;  /* 0x00000000ff1b7431 */ /* 0x000fe400000001ff */
[----:B------:R-:W-:Y:S01]  /*43f0*/  IMAD.MOV.U32 R29, RZ, RZ, 0x1 ;  /* 0x00000001ff1d7424 */ /* 0x000fe200078e00ff */
[----:B------:R-:W-:Y:S01]  /*4400*/  MOV R25, 0x2000 ;  /* 0x0000200000197802 */ /* 0x000fe20000000f00 */
[----:B------:R-:W3:Y:S01]  /*4410*/  LDCU.64 UR4, c[0x0][0x890] ;  /* 0x00011200ff0477ac */ /* 0x000ee20008000a00 */
[----:B------:R-:W-:Y:S01]  /*4420*/  IMAD.MOV.U32 R28, RZ, RZ, RZ ;  /* 0x000000ffff1c7224 */ /* 0x000fe200078e00ff */
[----:B------:R-:W4:Y:S01]  /*4430*/  LDC R24, c[0x0][0x370] ;  /* 0x0000dc00ff187b82 */ /* 0x000f220000000800 */
[----:B------:R-:W-:Y:S01]  /*4440*/  UMOV UR7, 0x400 ;  /* 0x0000040000077882 */ /* 0x000fe20000000000 */
[----:B------:R-:W-:-:S02]  /*4450*/  UPLOP3.LUT UP1, UPT, UPT, UPT, UPT, 0x40, 0x4 ;  /* 0x000000000004789c */ /* 0x000fc40003f2e870 */
[----:B------:R-:W-:-:S04]  /*4460*/  ULEA UR7, UR37, UR7, 0x18 ;  /* 0x0000000725077291 */ /* 0x000fc8000f8ec0ff */
[----:B------:R-:W4:Y:S01]  /*4470*/  LDC R3, c[0x0][0xb0c] ;  /* 0x0002c300ff037b82 */ /* 0x000f220000000800 */
[----:B------:R-:W-:Y:S02]  /*4480*/  UIADD3 UR13, UPT, UPT, UR7, 0x98, URZ ;  /* 0x00000098070d7890 */ /* 0x000fe4000fffe0ff */
[----:B--2---:R-:W-:Y:S02]  /*4490*/  UISETP.NE.U32.AND UP2, UPT, UR8, URZ, UPT ;  /* 0x000000ff0800728c */ /* 0x004fe4000bf45070 */
[----:B------:R-:W-:Y:S02]  /*44a0*/  UIADD3 UR33, UPT, UPT, UR7, 0x80, URZ ;  /* 0x0000008007217890 */ /* 0x000fe4000fffe0ff */
[----:B---3--:R-:W-:Y:S01]  /*44b0*/  UISETP.NE.U32.AND UP3, UPT, UR4, URZ, UPT ;  /* 0x000000ff0400728c */ /* 0x008fe2000bf65070 */
[----:B------:R-:W2:Y:S01]  /*44c0*/  LDC R20, c[0x0][0xb20] ;  /* 0x0002c800ff147b82 */ /* 0x000ea20000000800 */
[----:B-1----:R-:W-:Y:S01]  /*44d0*/  ISETP.NE.AND P1, PT, R0, 0x1, PT ;  /* 0x000000010000780c */ /* 0x002fe20003f25270 */
[----:B------:R-:W-:-:S02]  /*44e0*/  UISETP.NE.AND.EX UP2, UPT, UR9, URZ, UPT, UP2 ;  /* 0x000000ff0900728c */ /* 0x000fc4000bf45320 */
[----:B------:R-:W-:Y:S02]  /*44f0*/  UIADD3 UR25, UPT, UPT, UR7, 0x88, URZ ;  /* 0x0000008807197890 */ /* 0x000fe4000fffe0ff */
[----:B------:R-:W-:Y:S02]  /*4500*/  UIADD3 UR17, UPT, UPT, UR7, 0x90, URZ ;  /* 0x0000009007117890 */ /* 0x000fe4000fffe0ff */
[----:B------:R-:W1:Y:S01]  /*4510*/  LDC.64 R30, c[0x0][0x348] ;  /* 0x0000d200ff1e7b82 */ /* 0x000e620000000a00 */
[----:B------:R-:W-:Y:S02]  /*4520*/  UPRMT UR13, UR37, 0x654, UR13 ;  /* 0x00000654250d7896 */ /* 0x000fe4000800000d */
[----:B------:R-:W-:-:S05]  /*4530*/  UISETP.NE.AND.EX UP3, UPT, UR5, URZ, UPT, UP3 ;  /* 0x000000ff0500728c */ /* 0x000fca000bf65330 */
[----:B------:R-:W3:Y:S08]  /*4540*/  LDC.64 R14, c[0x0][0xb10] ;  /* 0x0002c400ff0e7b82 */ /* 0x000ef00000000a00 */
[----:B------:R-:W1:Y:S08]  /*4550*/  LDC.64 R6, c[0x0][0xb18] ;  /* 0x0002c600ff067b82 */ /* 0x000e700000000a00 */
[----:B------:R-:W1:Y:S08]  /*4560*/  LDC.64 R4, c[0x0][0xb28] ;  /* 0x0002ca00ff047b82 */ /* 0x000e700000000a00 */
[----:B--2-4-:R-:W1:Y:S02]  /*4570*/  LDC R21, c[0x0][0x374] ;  /* 0x0000dd00ff157b82 */ /* 0x014e640000000800 */
.L_x_100:
[C---:B------:R-:W-:Y:S02]  /*4580*/  LEA R0, R28.reuse, UR7, 0x3 ;  /* 0x000000071c007c11 */ /* 0x040fe4000f8e18ff */
[----:B------:R-:W-:Y:S02]  /*4590*/  SHF.L.U32 R2, R27, 0x1f, RZ ;  /* 0x0000001f1b027819 */ /* 0x000fe400000006ff */
[----:B------:R-:W-:Y:S02]  /*45a0*/  LEA R16, R28, UR7, 0x4 ;  /* 0x000000071c107c11 */ /* 0x000fe4000f8e20ff */
[----:B--2---:R-:W2:Y:S02]  /*45b0*/  SYNCS.PHASECHK.TRANS64.TRYWAIT P0, [R0+URZ+0xd0], R2 ;  /* 0x0000d002000075a7 */ /* 0x004ea400080011ff */
[----:B--2---:R-:W-:Y:S05]  /*45c0*/  @!P0 BRA `(.L_x_90) ;  /* 0x0000006800988947 */ /* 0x004fea0003800000 */
.L_x_271:
[----:B------:R-:W-:Y:S01]  /*45d0*/  ISETP.GE.AND P0, PT, R65, 0x1, PT ;  /* 0x000000014100780c */ /* 0x000fe20003f06270 */
[----:B------:R-:W4:Y:S01]  /*45e0*/  LDS.128 R16, [R16+0x160] ;  /* 0x0001600010107984 */ /* 0x000f220000000c00 */
[----:B--2---:R-:W-:Y:S01]  /*45f0*/  VIADD R0, R0, 0xe0 ;  /* 0x000000e000007836 */ /* 0x004fe20000000000 */
[----:B------:R-:W-:Y:S01]  /*4600*/  @!PT LDS RZ, [RZ] ;  /* 0x00000000fffff984 */ /* 0x000fe20000000800 */
[----:B------:R-:W-:Y:S01]  /*4610*/  @!PT LDS RZ, [RZ] ;  /* 0x00000000fffff984 */ /* 0x000fe20000000800 */
[----:B------:R-:W-:Y:S01]  /*4620*/  @!PT LDS RZ, [RZ] ;  /* 0x00000000fffff984 */ /* 0x000fe20000000800 */
[----:B------:R-:W-:Y:S01]  /*4630*/  @!PT LDS RZ, [RZ] ;  /* 0x00000000fffff984 */ /* 0x000fe20000000800 */
[----:B------:R2:W-:Y:S06]  /*4640*/  MEMBAR.ALL.CTA ;  /* 0x0000000000007992 */ /* 0x0005ec0000008000 */
[----:B--2---:R-:W2:Y:S01]  /*4650*/  FENCE.VIEW.ASYNC.S ;  /* 0x00000000000073c6 */ /* 0x004ea20000000000 */
[----:B------:R-:W-:Y:S04]  /*4660*/  PRMT R0, RZ, 0x654, R0 ;  /* 0x00000654ff007816 */ /* 0x000fe80000000000 */
[----:B--2---:R2:W-:Y:S01]  /*4670*/  SYNCS.ARRIVE.TRANS64.RED.A1T0 RZ, [R0+URZ], RZ ;  /* 0x000000ff00ff79a7 */ /* 0x0045e200081004ff */
[----:B----4-:R-:W-:Y:S11]  /*4680*/  LOP3.LUT P3, RZ, R18, 0x1, RZ, 0xc0, !PT ;  /* 0x0000000112ff7812 */ /* 0x010ff6000786c0ff */
[----:B------:R-:W-:Y:S02]  /*4690*/  @!UPT UIADD3 URZ, UPT, UPT, URZ, URZ, URZ ;  /* 0x000000fffffff290 */ /* 0x000fe4000fffe0ff */
[----:B------:R-:W-:Y:S02]  /*46a0*/  @P3 MOV R11, R16 ;  /* 0x00000010000b3202 */ /* 0x000fe40000000f00 */
[----:B------:R-:W-:Y:S01]  /*46b0*/  @P3 LOP3.LUT R10, R17, 0xffff, RZ, 0xc0, !PT ;  /* 0x0000ffff110a3812 */ /* 0x000fe200078ec0ff */
[----:B--2---:R-:W-:Y:S06]  /*46c0*/  @!P0 BRA `(.L_x_91) ;  /* 0x0000000000a48947 */ /* 0x004fec0003800000 */
[-C--:B-1----:R-:W-:Y:S01]  /*46d0*/  IMAD.HI.U32 R0, R21, R7.reuse, RZ ;  /* 0x0000000715007227 */ /* 0x082fe200078e00ff */
[----:B------:R-:W-:Y:S02]  /*46e0*/  ISETP.NE.AND P0, PT, R6, 0x1, PT ;  /* 0x000000010600780c */ /* 0x000fe40003f05270 */
[----:B------:R-:W-:Y:S01]  /*46f0*/  ISETP.NE.AND P2, PT, R65, 0x1, PT ;  /* 0x000000014100780c */ /* 0x000fe20003f45270 */
[----:B---3--:R-:W-:Y:S01]  /*4700*/  IMAD.HI.U32 R9, R24, R14, RZ ;  /* 0x0000000e18097227 */ /* 0x008fe200078e00ff */
[----:B------:R-:W-:Y:S02]  /*4710*/  SHF.R.U32.HI R0, RZ, R20, R0 ;  /* 0x00000014ff007219 */ /* 0x000fe40000011600 */
[----:B------:R-:W-:Y:S01]  /*4720*/  ISETP.NE.AND P4, PT, R3, 0x1, PT ;  /* 0x000000010300780c */ /* 0x000fe20003f85270 */
[----:B------:R-:W-:Y:S01]  /*4730*/  IMAD.HI.U32 R13, R10, R7, RZ ;  /* 0x000000070a0d7227 */ /* 0x000fe200078e00ff */
[----:B------:R-:W-:Y:S02]  /*4740*/  SHF.R.U32.HI R9, RZ, R15, R9 ;  /* 0x0000000fff097219 */ /* 0x000fe40000011609 */
[----:B------:R-:W-:Y:S01]  /*4750*/  SEL R0, R21, R0, !P0 ;  /* 0x0000000015007207 */ /* 0x000fe20004000000 */
[----:B------:R-:W-:Y:S01]  /*4760*/  IMAD.HI.U32 R12, R11, R14, RZ ;  /* 0x0000000e0b0c7227 */ /* 0x000fe200078e00ff */
[----:B------:R-:W-:Y:S03]  /*4770*/  SEL R9, R24, R9, !P4 ;  /* 0x0000000918097207 */ /* 0x000fe60006000000 */
[-C--:B------:R-:W-:Y:S01]  /*4780*/  IMAD.HI.U32 R8, R0, R4.reuse, RZ ;  /* 0x0000000400087227 */ /* 0x080fe200078e00ff */
[----:B------:R-:W-:Y:S03]  /*4790*/  SHF.R.U32.HI R12, RZ, R15, R12 ;  /* 0x0000000fff0c7219 */ /* 0x000fe6000001160c */
[----:B------:R-:W-:Y:S01]  /*47a0*/  IMAD.HI.U32 R2, R9, R4, RZ ;  /* 0x0000000409027227 */ /* 0x000fe200078e00ff */
[-C--:B------:R-:W-:Y:S02]  /*47b0*/  @P2 SHF.R.U32.HI R0, RZ, R5.reuse, R8 ;  /* 0x00000005ff002219 */ /* 0x080fe40000011608 */
[----:B------:R-:W-:Y:S02]  /*47c0*/  SHF.R.U32.HI R8, RZ, R20, R13 ;  /* 0x00000014ff087219 */ /* 0x000fe4000001160d */
[----:B------:R-:W-:Y:S01]  /*47d0*/  @P2 SHF.R.U32.HI R9, RZ, R5, R2 ;  /* 0x00000005ff092219 */ /* 0x000fe20000011602 */
[----:B------:R-:W-:Y:S01]  /*47e0*/  IMAD R0, R65, R0, RZ ;  /* 0x0000000041007224 */ /* 0x000fe200078e02ff */
[----:B------:R-:W-:Y:S02]  /*47f0*/  SEL R8, R10, R8, !P0 ;  /* 0x000000080a087207 */ /* 0x000fe40004000000 */
[----:B------:R-:W-:Y:S01]  /*4800*/  SEL R2, R11, R12, !P4 ;  /* 0x0000000c0b027207 */ /* 0x000fe20006000000 */
[C---:B------:R-:W-:Y:S01]  /*4810*/  IMAD R12, R65.reuse, R9, RZ ;  /* 0x00000009410c7224 */ /* 0x040fe200078e02ff */
[C---:B------:R-:W-:Y:S01]  /*4820*/  ISETP.GE.AND P0, PT, R8.reuse, R0, PT ;  /* 0x000000000800720c */ /* 0x040fe20003f06270 */
[----:B------:R-:W-:Y:S03]  /*4830*/  IMAD.HI.U32 R0, R8, R4, RZ ;  /* 0x0000000408007227 */ /* 0x000fe600078e00ff */
[----:B------:R-:W-:Y:S02]  /*4840*/  ISETP.GE.OR P0, PT, R2, R12, P0 ;  /* 0x0000000c0200720c */ /* 0x000fe40000706670 */
[-C--:B------:R-:W-:Y:S04]  /*4850*/  SHF.R.U32.HI R0, RZ, R5.reuse, R0 ;  /* 0x00000005ff007219 */ /* 0x080fe80000011600 */
[----:B------:R-:W-:Y:S05]  /*4860*/  SEL R13, R8, R0, !P2 ;  /* 0x00000000080d7207 */ /* 0x000fea0005000000 */
[----:B------:R-:W-:Y:S02]  /*4870*/  IMAD.MOV R12, RZ, RZ, -R13 ;  /* 0x000000ffff0c7224 */ /* 0x000fe400078e0a0d */
[C---:B------:R-:W-:Y:S04]  /*4880*/  @!P0 IMAD.HI.U32 R0, R2.reuse, R4, RZ ;  /* 0x0000000402008227 */ /* 0x040fe800078e00ff */
[----:B------:R-:W-:Y:S01]  /*4890*/  IMAD R12, R65, R12, R8 ;  /* 0x0000000c410c7224 */ /* 0x000fe200078e0208 */
[----:B------:R-:W-:Y:S04]  /*48a0*/  @!P0 SHF.R.U32.HI R0, RZ, R5, R0 ;  /* 0x00000005ff008219 */ /* 0x000fe80000011600 */
[----:B------:R-:W-:Y:S04]  /*48b0*/  @!P0 SEL R0, R2, R0, !P2 ;  /* 0x0000000002008207 */ /* 0x000fe80005000000 */
[----:B------:R-:W-:Y:S01]  /*48c0*/  @!P0 IADD3 R13, PT, PT, R13, -R0, RZ ;  /* 0x800000000d0d8210 */ /* 0x000fe20007ffe0ff */
[----:B------:R-:W-:Y:S01]  /*48d0*/  @!P0 IMAD R0, R9, R12, R0 ;  /* 0x0000000c09008224 */ /* 0x000fe200078e0200 */
[----:B------:R-:W-:Y:S01]  /*48e0*/  IADD3 R9, PT, PT, -R8, RZ, RZ ;  /* 0x000000ff08097210 */ /* 0x000fe20007ffe1ff */
[--C-:B------:R-:W-:Y:S02]  /*48f0*/  IMAD.MOV R12, RZ, RZ, -R2.reuse ;  /* 0x000000ffff0c7224 */ /* 0x100fe400078e0a02 */
[----:B------:R-:W-:Y:S02]  /*4900*/  @!P0 IMAD R8, R13, R65, R2 ;  /* 0x000000410d088224 */ /* 0x000fe400078e0202 */
[----:B------:R-:W-:Y:S02]  /*4910*/  @!P0 IMAD.MOV.U32 R2, RZ, RZ, R0 ;  /* 0x000000ffff028224 */ /* 0x000fe400078e0000 */
[----:B------:R-:W-:Y:S02]  /*4920*/  IMAD R11, R3, R12, R11 ;  /* 0x0000000c030b7224 */ /* 0x000fe400078e020b */
[----:B------:R-:W-:Y:S02]  /*4930*/  IMAD R10, R6, R9, R10 ;  /* 0x00000009060a7224 */ /* 0x000fe400078e020a */
[----:B------:R-:W-:Y:S02]  /*4940*/  IMAD R11, R2, R3, R11 ;  /* 0x00000003020b7224 */ /* 0x000fe400078e020b */
[----:B------:R-:W-:Y:S02]  /*4950*/  IMAD R10, R8, R6, R10 ;  /* 0x00000006080a7224 */ /* 0x000fe400078e020a */
.L_x_91:
[----:B------:R-:W-:Y:S05]  /*4960*/  BRA.U UP1, `(.L_x_92) ;  /* 0x0000000101107547 */ /* 0x000fea000b800000 */
[----:B------:R-:W-:Y:S04]  /*4970*/  MOV R2, UR6 ;  /* 0x0000000600027c02 */ /* 0x000fe80008000f00 */
[----:B------:R-:W-:Y:S04]  /*4980*/  SHF.L.U32 R2, R2, 0x1f, RZ ;  /* 0x0000001f02027819 */ /* 0x000fe800000006ff */
[----:B------:R-:W2:Y:S02]  /*4990*/  SYNCS.PHASECHK.TRANS64.TRYWAIT P0, [UR7+0xc8], R2 ;  /* 0x0000c802ff0075a7 */ /* 0x000ea40008001107 */
[----:B--2---:R-:W-:Y:S05]  /*49a0*/  @!P0 BRA `(.L_x_93) ;  /* 0x0000006400b48947 */ /* 0x004fea0003800000 */
.L_x_92:
[----:B------:R-:W-:Y:S02]  /*49b0*/  R2UR UR35, R22 ;  /* 0x00000000162372ca */ /* 0x000fe400000e0000 */
[----:B------:R-:W-:Y:S02]  /*49c0*/  R2UR UR34, R23 ;  /* 0x00000000172272ca */ /* 0x000fe400000e0000 */
[----:B------:R-:W-:Y:S02]  /*49d0*/  ISETP.NE.U32.AND P2, PT, RZ, UR4, PT ;  /* 0x00000004ff007c0c */ /* 0x000fe4000bf45070 */
[----:B------:R-:W-:Y:S02]  /*49e0*/  SHF.L.U32 R22, R29, 0x1f, RZ ;  /* 0x0000001f1d167819 */ /* 0x000fe400000006ff */
[----:B------:R-:W-:Y:S05]  /*49f0*/  ISETP.NE.AND.EX P2, PT, RZ, UR5, PT, P2 ;  /* 0x00000005ff007c0c */ /* 0x000fea000bf45320 */
[----:B------:R-:W-:Y:S02]  /*4a00*/  USHF.L.U32 UR35, UR35, 0x7, URZ ;  /* 0x0000000723237899 */ /* 0x000fe400080006ff */
[----:B------:R-:W-:Y:S01]  /*4a10*/  USHF.L.U32 UR34, UR34, 0x7, URZ ;  /* 0x0000000722227899 */ /* 0x000fe200080006ff */
[----:B------:R-:W-:Y:S11]  /*4a20*/  BRA.U !UP3, `(.L_x_94) ;  /* 0x000000010b347547 */ /* 0x000ff6000b800000 */
[----:B------:R-:W-:Y:S01]  /*4a30*/  UPLOP3.LUT UP0, UPT, UPT, UPT, UP2, 0x80, 0x8 ;  /* 0x000000000008789c */ /* 0x000fe20003f0f020 */
[----:B--2---:R-:W-:Y:S02]  /*4a40*/  HFMA2 R0, -RZ, RZ, 0, 5.9604644775390625e-08 ;  /* 0x00000001ff007431 */ /* 0x004fe400000001ff */
[----:B------:R-:W-:Y:S03]  /*4a50*/  IMAD.MOV.U32 R133, RZ, RZ, 0x1 ;  /* 0x00000001ff857424 */ /* 0x000fe600078e00ff */
[----:B------:R-:W-:Y:S05]  /*4a60*/  PLOP3.LUT P0, PT, PT, PT, UP0, 0x80, 0x8 ;  /* 0x000000000008781c */ /* 0x000fea0003f0f008 */
[----:B------:R-:W2:Y:S01]  /*4a70*/  @UP0 LDCU.64 UR10, c[0x0][0x888] ;  /* 0x00011100ff0a07ac */ /* 0x000ea20008000a00 */
[----:B------:R-:W-:Y:S07]  /*4a80*/  @UP0 UIMAD UR8, UR36, UR4, URZ ;  /* 0x00000004240802a4 */ /* 0x000fee000f8e02ff */
[----:B------:R-:W-:Y:S01]  /*4a90*/  @!P0 PRMT R133, R0, 0x7610, R133 ;  /* 0x0000761000858816 */ /* 0x000fe20000000085 */
[----:B--2---:R-:W-:Y:S03]  /*4aa0*/  @UP0 UIMAD.WIDE UR10, UR8, 0x4, UR10 ;  /* 0x00000004080a08a5 */ /* 0x004fe6000f8e020a */
[----:B------:R-:W2:Y:S03]  /*4ab0*/  @!UP0 LDCU UR8, c[0x0][0x880] ;  /* 0x00011000ff0887ac */ /* 0x000ea60008000800 */
[----:B------:R-:W-:Y:S01]  /*4ac0*/  IMAD.U32 R8, RZ, RZ, UR10 ;  /* 0x0000000aff087e24 */ /* 0x000fe2000f8e00ff */
[----:B------:R-:W-:Y:S05]  /*4ad0*/  MOV R9, UR11 ;  /* 0x0000000b00097c02 */ /* 0x000fea0008000f00 */
[----:B-----5:R4:W5:Y:S02]  /*4ae0*/  @P0 LDG.E R91, desc[UR38][R8.64] ;  /* 0x00000026085b0981 */ /* 0x020964000c1e1900 */
[----:B--2-4-:R-:W-:Y:S07]  /*4af0*/  @!P0 IMAD.U32 R91, RZ, RZ, UR8 ;  /* 0x00000008ff5b8e24 */ /* 0x014fee000f8e00ff */
.L_x_94:
[----:B-----5:R-:W-:Y:S01]  /*4b00*/  @!P2 FSETP.EQ.AND P0, PT, R91, RZ, PT ;  /* 0x000000ff5b00a20b */ /* 0x020fe20003f02000 */
[----:B------:R-:W-:Y:S01]  /*4b10*/  @!UPT UIADD3 URZ, UPT, UPT, URZ, URZ, URZ ;  /* 0x000000fffffff290 */ /* 0x000fe2000fffe0ff */
[----:B------:R-:W-:Y:S11]  /*4b20*/  @!P2 BRA `(.L_x_95) ;  /* 0x000000000014a947 */ /* 0x000ff60003800000 */
[----:B------:R-:W-:Y:S02]  /*4b30*/  LOP3.LUT P2, RZ, R133, 0xff, RZ, 0xc0, !PT ;  /* 0x000000ff85ff7812 */ /* 0x000fe4000784c0ff */
[----:B------:R-:W-:Y:S04]  /*4b40*/  PLOP3.LUT P0, PT, PT, PT, UP0, 0x80, 0x8 ;  /* 0x000000000008781c */ /* 0x000fe80003f0f008 */
[----:B------:R-:W-:Y:S07]  /*4b50*/  PLOP3.LUT P0, PT, P0, PT, PT, 0x8, 0x80 ;  /* 0x000000000080781c */ /* 0x000fee000070e170 */
[----:B------:R-:W-:Y:S11]  /*4b60*/  @P2 FSETP.EQ.AND P0, PT, R91, RZ, PT ;  /* 0x000000ff5b00220b */ /* 0x000ff60003f02000 */
[----:B------:R-:W-:Y:S02]  /*4b70*/  @!UPT UIADD3 URZ, UPT, UPT, URZ, URZ, URZ ;  /* 0x000000fffffff290 */ /* 0x000fe4000fffe0ff */
.L_x_95:
[----:B------:R-:W4:Y:S01]  /*4b80*/  SYNCS.PHASECHK.TRANS64.TRYWAIT P2, [UR7+0xa0], R22 ;  /* 0x0000a016ff0075a7 */ /* 0x000f220008041107 */
[----:B------:R-:W-:Y:S04]  /*4b90*/  ELECT P4, URZ, PT ;  /* 0x0000000000ff782f */ /* 0x000fe80003880000 */
[----:B------:R-:W-:Y:S11]  /*4ba0*/  PLOP3.LUT P4, PT, P0, P4, PT, 0xf2, 0x2f ;  /* 0x00000000002f781c */ /* 0x000ff60000789e72 */
[----:B------:R-:W-:Y:S02]  /*4bb0*/  @!UPT UIADD3 URZ, UPT, UPT, URZ, URZ, URZ ;  /* 0x000000fffffff290 */ /* 0x000fe4000fffe0ff */
[----:B-1----:R-:W-:Y:S05]  /*4bc0*/  @!P4 IADD3 R8, P0, PT, R30, 0x580, RZ ;  /* 0x000005801e08c810 */ /* 0x002fea0007f1e0ff */
[----:B--2---:R-:W-:Y:S01]  /*4bd0*/  @!P4 IMAD.X R2, RZ, RZ, R31, P0 ;  /* 0x000000ffff02c224 */ /* 0x004fe200000e061f */
[----:B----4-:R-:W-:Y:S07]  /*4be0*/  @!P2 BRA `(.L_x_96) ;  /* 0x00000064003ca947 */ /* 0x010fee0003800000 */
.L_x_274:
[----:B------:R-:W-:Y:S01]  /*4bf0*/  @!P4 R2UR UR8, R2 ;  /* 0x000000000208c2ca */ /* 0x000fe200000e0000 */
[----:B------:R-:W-:Y:S01]  /*4c00*/  VOTEU.ALL UP1, P4 ;  /* 0x0000000000ff7886 */ /* 0x000fe20002020000 */
[----:B------:R-:W-:Y:S01]  /*4c10*/  @!P4 R2UR UR9, R8 ;  /* 0x000000000809c2ca */ /* 0x000fe200000e0000 */
[----:B-1----:R-:W-:Y:S01]  /*4c20*/  @!P4 IMAD.MOV.U32 R0, RZ, RZ, 0x2000 ;  /* 0x00002000ff00c424 */ /* 0x002fe200078e00ff */
[----:B------:R-:W-:Y:S01]  /*4c30*/  UMOV UR10, 0x0 ;  /* 0x00000000000a7882 */ /* 0x000fe20000000000 */
[----:B------:R-:W-:Y:S01]  /*4c40*/  UMOV UR11, 0x10000000 ;  /* 0x10000000000b7882 */ /* 0x000fe20000000000 */
[----:B------:R-:W-:Y:S01]  /*4c50*/  @!UP1 UIADD3 UR32, UPT, UPT, UR7, 0x200, URZ ;  /* 0x0000020007209890 */ /* 0x000fe2000fffe0ff */
[----:B------:R-:W-:Y:S06]  /*4c60*/  VOTEU.ALL UP1, P4 ;  /* 0x0000000000ff7886 */ /* 0x000fec0002020000 */
[----:B------:R-:W-:Y:S01]  /*4c70*/  IMAD.U32 R9, RZ, RZ, UR8 ;  /* 0x00000008ff097e24 */ /* 0x000fe2000f8e00ff */
[----:B------:R-:W-:Y:S01]  /*4c80*/  UPRMT UR8, UR37, 0x654, UR33 ;  /* 0x0000065425087896 */ /* 0x000fe20008000021 */
[----:B------:R-:W-:Y:S03]  /*4c90*/  IMAD.U32 R8, RZ, RZ, UR9 ;  /* 0x00000009ff087e24 */ /* 0x000fe6000f8e00ff */
[----:B------:R-:W-:Y:S02]  /*4ca0*/  @!P4 R2UR UR15, R9 ;  /* 0x00000000090fc2ca */ /* 0x000fe400000e0000 */
[----:B------:R-:W-:Y:S02]  /*4cb0*/  @!P4 R2UR UR14, R8 ;  /* 0x00000000080ec2ca */ /* 0x000fe400000e0000 */
[----:B------:R-:W-:Y:S05]  /*4cc0*/  @!P4 IADD3 R8, P0, PT, R30, 0x580, RZ ;  /* 0x000005801e08c810 */ /* 0x000fea0007f1e0ff */
[----:B------:R-:W-:Y:S06]  /*4cd0*/  @!P4 IMAD.X R2, RZ, RZ, R31, P0 ;  /* 0x000000ffff02c224 */ /* 0x000fec00000e061f */
[----:B------:R1:W-:Y:S01]  /*4ce0*/  @!UP1 UTMALDG.3D [UR32], [UR14], desc[UR10] ;  /* 0x00000a200e0095b4 */ /* 0x0003e20008011000 */
[----:B------:R1:W-:Y:S01]  /*4cf0*/  @!P4 SYNCS.ARRIVE.TRANS64.RED.A0TR RZ, [UR7+0x80], R0 ;  /* 0x00008000ffffc9a7 */ /* 0x0003e20008300407 */
[----:B------:R-:W-:Y:S01]  /*4d00*/  SYNCS.ARRIVE.TRANS64.RED.A1T0 RZ, [UR8], RZ ;  /* 0x000000ffffff79a7 */ /* 0x000fe20008100408 */
[----:B------:R-:W2:Y:S02]  /*4d10*/  SYNCS.PHASECHK.TRANS64.TRYWAIT P2, [UR7+0xa8], R22 ;  /* 0x0000a816ff0075a7 */ /* 0x000ea40008041107 */
[----:B-12---:R-:W-:Y:S05]  /*4d20*/  @!P2 BRA `(.L_x_97) ;  /* 0x000000640004a947 */ /* 0x006fea0003800000 */
.L_x_276:
[----:B------:R-:W-:Y:S01]  /*4d30*/  @!P4 R2UR UR8, R2 ;  /* 0x000000000208c2ca */ /* 0x000fe200000e0000 */
[----:B------:R-:W-:Y:S01]  /*4d40*/  VOTEU.ALL UP1, P4 ;  /* 0x0000000000ff7886 */ /* 0x000fe20002020000 */
[----:B------:R-:W-:Y:S01]  /*4d50*/  @!P4 R2UR UR9, R8 ;  /* 0x000000000809c2ca */ /* 0x000fe200000e0000 */
[----:B-1----:R-:W-:Y:S01]  /*4d60*/  @!P4 IMAD.MOV.U32 R0, RZ, RZ, 0x2000 ;  /* 0x00002000ff00c424 */ /* 0x002fe200078e00ff */
[----:B------:R-:W-:Y:S01]  /*4d70*/  UMOV UR10, 0x0 ;  /* 0x00000000000a7882 */ /* 0x000fe20000000000 */
[----:B------:R-:W-:Y:S01]  /*4d80*/  UMOV UR11, 0x10000000 ;  /* 0x10000000000b7882 */ /* 0x000fe20000000000 */
[----:B------:R-:W-:Y:S02]  /*4d90*/  @!UP1 UIADD3 UR26, UPT, UPT, UR34, 0x20, URZ ;  /* 0x00000020221a9890 */ /* 0x000fe4000fffe0ff */
[----:B------:R-:W-:Y:S01]  /*4da0*/  @!UP1 UIADD3 UR24, UPT, UPT, UR7, 0x2200, URZ ;  /* 0x0000220007189890 */ /* 0x000fe2000fffe0ff */
[----:B------:R-:W-:Y:S01]  /*4db0*/  VOTEU.ALL UP1, P4 ;  /* 0x0000000000ff7886 */ /* 0x000fe20002020000 */
[----:B------:R-:W-:Y:S01]  /*4dc0*/  UMOV UR27, UR35 ;  /* 0x00000023001b7c82 */ /* 0x000fe20008000000 */
[----:B------:R-:W-:Y:S02]  /*4dd0*/  UMOV UR28, UR36 ;  /* 0x00000024001c7c82 */ /* 0x000fe40008000000 */
        /* <DEDUP_REMOVED lines=12> */
.L_x_278:
[----:B------:R-:W2:Y:S01]  /*4ea0*/  LDC.64 R12, c[0x0][0xb18] ;  /* 0x0002c600ff0c7b82 */ /* 0x000ea20000000a00 */
[----:B------:R-:W-:Y:S01]  /*4eb0*/  @!P4 R2UR UR8, R2 ;  /* 0x000000000208c2ca */ /* 0x000fe200000e0000 */
[----:B------:R-:W-:Y:S01]  /*4ec0*/  VOTEU.ALL UP1, P4 ;  /* 0x0000000000ff7886 */ /* 0x000fe20002020000 */
[----:B------:R-:W-:Y:S01]  /*4ed0*/  @!P4 R2UR UR9, R8 ;  /* 0x000000000809c2ca */ /* 0x000fe200000e0000 */
[----:B-1----:R-:W-:Y:S01]  /*4ee0*/  @!P4 IMAD.MOV.U32 R0, RZ, RZ, 0x2000 ;  /* 0x00002000ff00c424 */ /* 0x002fe200078e00ff */
[----:B------:R-:W-:Y:S03]  /*4ef0*/  UMOV UR10, 0x0 ;  /* 0x00000000000a7882 */ /* 0x000fe60000000000 */
[----:B------:R-:W1:Y:S01]  /*4f00*/  @!P1 LDC R2, c[0x0][0xb0c] ;  /* 0x0002c300ff029b82 */ /* 0x000e620000000800 */
[----:B------:R-:W-:Y:S01]  /*4f10*/  @!UP1 UIADD3 UR18, UPT, UPT, UR34, 0x40, URZ ;  /* 0x0000004022129890 */ /* 0x000fe2000fffe0ff */
[----:B------:R-:W-:Y:S01]  /*4f20*/  @P3 SHF.R.U32.HI R26, RZ, 0x10, R17 ;  /* 0x00000010ff1a3819 */ /* 0x000fe20000011611 */
[----:B------:R-:W-:Y:S01]  /*4f30*/  @!UP1 UIADD3 UR16, UPT, UPT, UR7, 0x4200, URZ ;  /* 0x0000420007109890 */ /* 0x000fe2000fffe0ff */
[----:B------:R-:W-:Y:S01]  /*4f40*/  VIADD R28, R28, 0x1 ;  /* 0x000000011c1c7836 */ /* 0x000fe20000000000 */
[----:B------:R-:W-:Y:S01]  /*4f50*/  VOTEU.ALL UP1, P4 ;  /* 0x0000000000ff7886 */ /* 0x000fe20002020000 */
[----:B------:R-:W-:Y:S01]  /*4f60*/  UMOV UR11, 0x10000000 ;  /* 0x10000000000b7882 */ /* 0x000fe20000000000 */
[----:B------:R-:W-:Y:S01]  /*4f70*/  UMOV UR19, UR35 ;  /* 0x0000002300137c82 */ /* 0x000fe20008000000 */
[----:B------:R-:W-:Y:S01]  /*4f80*/  IMAD.U32 R9, RZ, RZ, UR8 ;  /* 0x00000008ff097e24 */ /* 0x000fe2000f8e00ff */
[----:B------:R-:W-:Y:S01]  /*4f90*/  UMOV UR20, UR36 ;  /* 0x0000002400147c82 */ /* 0x000fe20008000000 */
[----:B------:R-:W-:Y:S01]  /*4fa0*/  IMAD.U32 R8, RZ, RZ, UR9 ;  /* 0x00000009ff087e24 */ /* 0x000fe2000f8e00ff */
[----:B------:R-:W-:Y:S02]  /*4fb0*/  UPRMT UR8, UR37, 0x654, UR17 ;  /* 0x0000065425087896 */ /* 0x000fe40008000011 */
[----:B------:R-:W-:Y:S02]  /*4fc0*/  @!P4 R2UR UR15, R9 ;  /* 0x00000000090fc2ca */ /* 0x000fe400000e0000 */
[----:B------:R-:W-:Y:S02]  /*4fd0*/  @!P4 R2UR UR14, R8 ;  /* 0x00000000080ec2ca */ /* 0x000fe400000e0000 */
[----:B------:R-:W4:Y:S11]  /*4fe0*/  LDC.64 R8, c[0x0][0xb10] ;  /* 0x0002c400ff087b82 */ /* 0x000f360000000a00 */
[----:B------:R1:W-:Y:S01]  /*4ff0*/  @!UP1 UTMALDG.3D [UR16], [UR14], desc[UR10] ;  /* 0x00000a100e0095b4 */ /* 0x0003e20008011000 */
[----:B------:R5:W-:Y:S01]  /*5000*/  @!P4 SYNCS.ARRIVE.TRANS64.RED.A0TR RZ, [UR7+0x90], R0 ;  /* 0x00009000ffffc9a7 */ /* 0x000be20008300407 */
[C---:B----4-:R-:W-:Y:S01]  /*5010*/  @!P1 IMAD.HI.U32 R8, R11.reuse, R8, RZ ;  /* 0x000000080b089227 */ /* 0x050fe200078e00ff */
[----:B--2---:R-:W-:Y:S02]  /*5020*/  @!P1 ISETP.NE.AND P0, PT, R12, 0x1, PT ;  /* 0x000000010c00980c */ /* 0x004fe40003f05270 */
[----:B-1----:R-:W-:Y:S01]  /*5030*/  @!P1 ISETP.NE.AND P2, PT, R2, 0x1, PT ;  /* 0x000000010200980c */ /* 0x002fe20003f45270 */
[----:B------:R-:W-:Y:S01]  /*5040*/  SYNCS.ARRIVE.TRANS64.RED.A1T0 RZ, [UR8], RZ ;  /* 0x000000ffffff79a7 */ /* 0x000fe20008100408 */
[C---:B------:R-:W-:Y:S01]  /*5050*/  @!P1 IMAD.HI.U32 R13, R10.reuse, R13, RZ ;  /* 0x0000000d0a0d9227 */ /* 0x040fe200078e00ff */
[----:B------:R-:W-:Y:S04]  /*5060*/  @!P1 SHF.R.U32.HI R8, RZ, R9, R8 ;  /* 0x00000009ff089219 */ /* 0x000fe80000011608 */
[----:B------:R-:W-:Y:S01]  /*5070*/  @!P1 SEL R8, R11, R8, !P2 ;  /* 0x000000080b089207 */ /* 0x000fe20005000000 */
[----:B------:R-:W1:Y:S01]  /*5080*/  SYNCS.PHASECHK.TRANS64.TRYWAIT P5, [UR7+0xb8], R22 ;  /* 0x0000b816ff0075a7 */ /* 0x000e6200080a1107 */
[----:B-----5:R-:W2:Y:S02]  /*5090*/  @!P1 LDC R0, c[0x0][0xb20] ;  /* 0x0002c800ff009b82 */ /* 0x020ea40000000800 */
[----:B--2---:R-:W-:Y:S04]  /*50a0*/  @!P1 SHF.R.U32.HI R0, RZ, R0, R13 ;  /* 0x00000000ff009219 */ /* 0x004fe8000001160d */
[----:B------:R-:W-:Y:S05]  /*50b0*/  @!P1 SEL R9, R10, R0, !P0 ;  /* 0x000000000a099207 */ /* 0x000fea0004000000 */
[----:B------:R-:W-:Y:S02]  /*50c0*/  @!P1 IMAD.IADD R0, R9, 0x1, -R8 ;  /* 0x0000000109009824 */ /* 0x000fe400078e0a08 */
[----:B------:R-:W-:Y:S02]  /*50d0*/  @!P1 IMAD.IADD R8, R8, 0x1, -R9 ;  /* 0x0000000108089824 */ /* 0x000fe400078e0a09 */
[----:B------:R-:W-:Y:S02]  /*50e0*/  @!P1 IMAD R11, R0, R2, R11 ;  /* 0x00000002000b9224 */ /* 0x000fe400078e020b */
[----:B------:R-:W-:Y:S01]  /*50f0*/  @!P1 IMAD R10, R8, R12, R10 ;  /* 0x0000000c080a9224 */ /* 0x000fe200078e020a */
[----:B-1----:R-:W-:Y:S06]  /*5100*/  @!P5 BRA `(.L_x_99) ;  /* 0x00000060003cd947 */ /* 0x002fec0003800000 */
.L_x_280:
[----:B------:R-:W-:Y:S01]  /*5110*/  @!P4 IADD3 R2, P0, PT, R30, 0x580, RZ ;  /* 0x000005801e02c810 */ /* 0x000fe20007f1e0ff */
[----:B------:R-:W-:Y:S01]  /*5120*/  VOTEU.ALL UP1, P4 ;  /* 0x0000000000ff7886 */ /* 0x000fe20002020000 */
[----:B------:R-:W-:Y:S01]  /*5130*/  UMOV UR18, 0x0 ;  /* 0x0000000000127882 */ /* 0x000fe20000000000 */
[----:B------:R-:W-:Y:S01]  /*5140*/  UMOV UR19, 0x10000000 ;  /* 0x1000000000137882 */ /* 0x000fe20000000000 */
[----:B------:R-:W-:Y:S01]  /*5150*/  @!P4 R2UR UR9, R2 ;  /* 0x000000000209c2ca */ /* 0x000fe200000e0000 */
[----:B-1----:R-:W-:Y:S01]  /*5160*/  @!P4 IMAD.X R0, RZ, RZ, R31, P0 ;  /* 0x000000ffff00c224 */ /* 0x002fe200000e061f */
[----:B------:R-:W-:Y:S01]  /*5170*/  @!UP1 UIADD3 UR10, UPT, UPT, UR34, 0x60, URZ ;  /* 0x00000060220a9890 */ /* 0x000fe2000fffe0ff */
[----:B------:R-:W-:Y:S01]  /*5180*/  ISETP.NE.AND P0, PT, R28, 0x2, PT ;  /* 0x000000021c00780c */ /* 0x000fe20003f05270 */
[----:B------:R-:W-:Y:S01]  /*5190*/  UMOV UR11, UR35 ;  /* 0x00000023000b7c82 */ /* 0x000fe20008000000 */
[----:B------:R-:W-:Y:S01]  /*51a0*/  UMOV UR12, UR36 ;  /* 0x00000024000c7c82 */ /* 0x000fe20008000000 */
[----:B------:R-:W-:Y:S01]  /*51b0*/  @!P4 R2UR UR8, R0 ;  /* 0x000000000008c2ca */ /* 0x000fe200000e0000 */
[----:B------:R-:W-:Y:S01]  /*51c0*/  IMAD.IADD R23, R10, 0x1, R115 ;  /* 0x000000010a177824 */ /* 0x000fe200078e0273 */
[----:B------:R-:W-:Y:S01]  /*51d0*/  @P3 R2UR UR36, R26 ;  /* 0x000000001a2432ca */ /* 0x000fe200000e0000 */
[----:B------:R-:W-:Y:S01]  /*51e0*/  IMAD.IADD R22, R11, 0x1, R132 ;  /* 0x000000010b167824 */ /* 0x000fe200078e0284 */
[----:B------:R-:W-:Y:S02]  /*51f0*/  SEL R0, RZ, 0x1, P0 ;  /* 0x00000001ff007807 */ /* 0x000fe40000000000 */
[----:B------:R-:W-:Y:S01]  /*5200*/  LOP3.LUT R29, R29, 0x1, RZ, 0x3c, !PT ;  /* 0x000000011d1d7812 */ /* 0x000fe200078e3cff */
[----:B------:R-:W-:Y:S01]  /*5210*/  IMAD.U32 R8, RZ, RZ, UR9 ;  /* 0x00000009ff087e24 */ /* 0x000fe2000f8e00ff */
[----:B------:R-:W-:Y:S01]  /*5220*/  @!UP1 UIADD3 UR9, UPT, UPT, UR7, 0x98, URZ ;  /* 0x0000009807099890 */ /* 0x000fe2000fffe0ff */
[----:B------:R-:W-:Y:S02]  /*5230*/  LOP3.LUT R27, R27, R0, RZ, 0x3c, !PT ;  /* 0x000000001b1b7212 */ /* 0x000fe400078e3cff */
[----:B------:R-:W-:Y:S02]  /*5240*/  SEL R28, R28, RZ, P0 ;  /* 0x000000ff1c1c7207 */ /* 0x000fe40000000000 */
[----:B------:R-:W-:Y:S01]  /*5250*/  IMAD.U32 R9, RZ, RZ, UR8 ;  /* 0x00000008ff097e24 */ /* 0x000fe2000f8e00ff */
[----:B------:R-:W-:Y:S01]  /*5260*/  @!P4 R2UR UR14, R8 ;  /* 0x00000000080ec2ca */ /* 0x000fe200000e0000 */
[----:B------:R-:W-:Y:S01]  /*5270*/  @!UP1 UIADD3 UR8, UPT, UPT, UR7, 0x6200, URZ ;  /* 0x0000620007089890 */ /* 0x000fe2000fffe0ff */
[----:B------:R-:W-:Y:S02]  /*5280*/  VOTEU.ALL UP1, P4 ;  /* 0x0000000000ff7886 */ /* 0x000fe40002020000 */
[----:B------:R-:W-:Y:S11]  /*5290*/  @!P4 R2UR UR15, R9 ;  /* 0x00000000090fc2ca */ /* 0x000ff600000e0000 */
[----:B------:R-:W-:Y:S02]  /*52a0*/  @!UPT UIADD3 URZ, UPT, UPT, URZ, URZ, URZ ;  /* 0x000000fffffff290 */ /* 0x000fe4000fffe0ff */
[----:B------:R2:W-:Y:S01]  /*52b0*/  @!UP1 UTMALDG.3D [UR8], [UR14], desc[UR18] ;  /* 0x000012080e0095b4 */ /* 0x0005e20008011000 */
[----:B------:R2:W-:Y:S01]  /*52c0*/  @!P4 SYNCS.ARRIVE.TRANS64.RED.A0TR RZ, [UR7+0x98], R25 ;  /* 0x00009819ffffc9a7 */ /* 0x0005e20008300407 */
[----:B------:R-:W-:Y:S01]  /*52d0*/  UPLOP3.LUT UP1, UPT, UPT, UPT, UPT, 0x80, 0x8 ;  /* 0x000000000008789c */ /* 0x000fe20003f2f070 */
[----:B------:R-:W-:Y:S01]  /*52e0*/  SYNCS.ARRIVE.TRANS64.RED.A1T0 RZ, [UR13], RZ ;  /* 0x000000ffffff79a7 */ /* 0x000fe2000810040d */
[----:B------:R-:W-:Y:S09]  /*52f0*/  @P3 BRA `(.L_x_100) ;  /* 0xfffffff000a03947 */ /* 0x000ff2000383ffff */
[----:B------:R-:W-:-:S04]  /*5300*/  SHF.L.U32 R2, R29, 0x1f, RZ ;  /* 0x0000001f1d027819 */ /* 0x000fc800000006ff */
[----:B------:R-:W1:Y:S02]  /*5310*/  SYNCS.PHASECHK.TRANS64.TRYWAIT P0, [UR7+0xa0], R2 ;  /* 0x0000a002ff0075a7 */ /* 0x000e640008001107 */
[----:B-1----:R-:W-:Y:S05]  /*5320*/  @!P0 BRA `(.L_x_101) ;  /* 0x0000005c00cc8947 */ /* 0x002fea0003800000 */
.L_x_282:
[----:B------:R-:W4:Y:S02]  /*5330*/  SYNCS.PHASECHK.TRANS64.TRYWAIT P0, [UR7+0xa8], R2 ;  /* 0x0000a802ff0075a7 */ /* 0x000f240008001107 */
[----:B----4-:R-:W-:Y:S05]  /*5340*/  @!P0 BRA `(.L_x_102) ;  /* 0x0000005c00dc8947 */ /* 0x010fea0003800000 */
.L_x_284:
[----:B------:R-:W4:Y:S02]  /*5350*/  SYNCS.PHASECHK.TRANS64.TRYWAIT P0, [UR7+0xb0], R2 ;  /* 0x0000b002ff0075a7 */ /* 0x000f240008001107 */
[----:B----4-:R-:W-:Y:S05]  /*5360*/  @!P0 BRA `(.L_x_103) ;  /* 0x0000005c00ec8947 */ /* 0x010fea0003800000 */
.L_x_286:
[----:B-1----:R-:W-:-:S07]  /*5370*/  MOV R0, UR7 ;  /* 0x0000000700007c02 */ /* 0x002fce0008000f00 */
.L_x_104:
[----:B-1----:R-:W-:-:S04]  /*5380*/  SHF.L.U32 R2, R29, 0x1f, RZ ;  /* 0x0000001f1d027819 */ /* 0x002fc800000006ff */
[----:B------:R1:W4:Y:S03]  /*5390*/  SYNCS.PHASECHK.TRANS64.TRYWAIT P0, [R0+URZ+0xb8], R2 ;  /* 0x0000b802000075a7 */ /* 0x00032600080011ff */
[----:B----4-:R-:W-:Y:S05]  /*53a0*/  @!P0 NANOSLEEP.SYNCS 0x989680 ;  /* 0x009896800000895d */ /* 0x010fea0003900000 */
[----:B------:R-:W4:Y:S02]  /*53b0*/  @!P0 SYNCS.PHASECHK.TRANS64 P0, [R0+URZ+0xb8], R2 ;  /* 0x0000b802000085a7 */ /* 0x000f2400080010ff */
[----:B--2-4-:R-:W-:Y:S05]  /*53c0*/  @P0 EXIT ;  /* 0x000000000000094d */ /* 0x014fea0003800000 */
[----:B------:R-:W-:Y:S05]  /*53d0*/  BRA `(.L_x_104) ;  /* 0xfffffffc00e87947 */ /* 0x000fea000383ffff */
.L_x_89:
[----:B------:R-:W-:-:S06]  /*53e0*/  UISETP.GE.AND UP1, UPT, UR10, 0x4, UPT ;  /* 0x000000040a00788c */ /* 0x000fcc000bf26270 */
[----:B------:R-:W-:-:S13]  /*53f0*/  PLOP3.LUT P0, PT, PT, PT, UP1, 0x80, 0x8 ;  /* 0x000000000008781c */ /* 0x000fda0003f0f018 */
[----:B------:R-:W-:Y:S05]  /*5400*/  @!P0 EXIT ;  /* 0x000000000000894d */ /* 0x000fea0003800000 */
[----:B------:R-:W-:Y:S01]  /*5410*/  BAR.SYNC.DEFER_BLOCKING 0x6, 0xa0 ;  /* 0x0182800000007b1d */ /* 0x000fe20000010000 */
[C---:B------:R-:W-:Y:S01]  /*5420*/  IMAD.SHL.U32 R2, R153.reuse, 0x20, RZ ;  /* 0x0000002099027824 */ /* 0x040fe200078e00ff */
[C---:B------:R-:W-:Y:S01]  /*5430*/  LOP3.LUT R155, R153.reuse, 0x60, RZ, 0xc0, !PT ;  /* 0x00000060999b7812 */ /* 0x040fe200078ec0ff */
[C---:B------:R-:W-:Y:S01]  /*5440*/  IMAD.SHL.U32 R152, R153.reuse, 0x4, RZ ;  /* 0x0000000499987824 */ /* 0x040fe200078e00ff */
[C---:B------:R-:W-:Y:S01]  /*5450*/  LOP3.LUT R154, R153.reuse, 0x2, RZ, 0xc0, !PT ;  /* 0x00000002999a7812 */ /* 0x040fe200078ec0ff */
[----:B------:R-:W-:Y:S01]  /*5460*/  IMAD.U32 R70, R153, 0x10000, RZ ;  /* 0x0001000099467824 */ /* 0x000fe200078e00ff */
[----:B------:R-:W-:Y:S02]  /*5470*/  UMOV UR41, 0x400 ;  /* 0x0000040000297882 */ /* 0x000fe40000000000 */
[----:B------:R-:W1:Y:S01]  /*5480*/  LDC R140, c[0x0][0x370] ;  /* 0x0000dc00ff8c7b82 */ /* 0x000e620000000800 */
[----:B------:R-:W-:Y:S01]  /*5490*/  ULEA UR41, UR37, UR41, 0x18 ;  /* 0x0000002925297291 */ /* 0x000fe2000f8ec0ff */
[----:B------:R-:W-:Y:S01]  /*54a0*/  LOP3.LUT R3, R2, 0xc0, RZ, 0xc0, !PT ;  /* 0x000000c002037812 */ /* 0x000fe200078ec0ff */
[----:B------:R-:W-:Y:S01]  /*54b0*/  IMAD.MOV.U32 R69, RZ, RZ, RZ ;  /* 0x000000ffff457224 */ /* 0x000fe200078e00ff */
[----:B------:R-:W-:Y:S01]  /*54c0*/  LOP3.LUT R70, R70, 0x600000, RZ, 0xc0, !PT ;  /* 0x0060000046467812 */ /* 0x000fe200078ec0ff */
[----:B------:R-:W-:Y:S01]  /*54d0*/  UIADD3 UR40, UPT, UPT, UR41, 0x200, URZ ;  /* 0x0000020029287890 */ /* 0x000fe2000fffe0ff */
[----:B------:R-:W-:Y:S01]  /*54e0*/  LOP3.LUT R152, R3, 0x18, R152, 0xf8, !PT ;  /* 0x0000001803987812 */ /* 0x000fe200078ef898 */
[----:B------:R-:W-:Y:S01]  /*54f0*/  IMAD.MOV.U32 R150, RZ, RZ, RZ ;  /* 0x000000ffff967224 */ /* 0x000fe200078e00ff */
[----:B------:R-:W2:Y:S01]  /*5500*/  LDC R139, c[0x0][0x374] ;  /* 0x0000dd00ff8b7b82 */ /* 0x000ea20000000800 */
[----:B------:R-:W-:Y:S01]  /*5510*/  LOP3.LUT R153, R153, 0x4, RZ, 0xc0, !PT ;  /* 0x0000000499997812 */ /* 0x000fe200078ec0ff */
[----:B------:R-:W-:Y:S01]  /*5520*/  IMAD.MOV.U32 R138, RZ, RZ, RZ ;  /* 0x000000ffff8a7224 */ /* 0x000fe200078e00ff */
[----:B------:R-:W-:-:S02]  /*5530*/  LOP3.LUT R152, R152, 0xf20, R2, 0xf8, !PT ;  /* 0x00000f2098987812 */ /* 0x000fc400078ef802 */
[----:B------:R-:W-:Y:S02]  /*5540*/  CS2R R148, SRZ ;  /* 0x0000000000947805 */ /* 0x000fe4000001ff00 */
[----:B------:R-:W-:Y:S01]  /*5550*/  IADD3 R151, PT, PT, -R153, 0x2, RZ ;  /* 0x0000000299977810 */ /* 0x000fe20007ffe1ff */
[----:B------:R-:W3:Y:S01]  /*5560*/  LDCU.64 UR46, c[0x0][0x348] ;  /* 0x00006900ff2e77ac */ /* 0x000ee20008000a00 */
[----:B------:R-:W-:Y:S01]  /*5570*/  LEA R152, R152, UR40, 0x1 ;  /* 0x0000002898987c11 */ /* 0x000fe2000f8e08ff */
[----:B------:R-:W4:Y:S01]  /*5580*/  LDS R0, [UR41+0x180] ;  /* 0x00018029ff007984 */ /* 0x000f220008000800 */
[----:B------:R-:W-:Y:S01]  /*5590*/  UMOV UR44, 0x1 ;  /* 0x00000001002c7882 */ /* 0x000fe20000000000 */
[----:B------:R-:W-:Y:S01]  /*55a0*/  UMOV UR43, URZ ;  /* 0x000000ff002b7c82 */ /* 0x000fe20008000000 */
[----:B------:R-:W-:Y:S01]  /*55b0*/  UMOV UR42, URZ ;  /* 0x000000ff002a7c82 */ /* 0x000fe20008000000 */
[----:B-1234-:R-:W-:-:S07]  /*55c0*/  IMAD.IADD R70, R0, 0x1, R70 ;  /* 0x0000000100467824 */ /* 0x01efce00078e0246 */
.L_x_228:
[C---:B------:R-:W-:Y:S02]  /*55d0*/  LEA R0, R138.reuse, UR41, 0x3 ;  /* 0x000000298a007c11 */ /* 0x040fe4000f8e18ff */
[----:B------:R-:W-:Y:S02]  /*55e0*/  SHF.L.U32 R2, R149, 0x1f, RZ ;  /* 0x0000001f95027819 */ /* 0x000fe400000006ff */
[----:B------:R-:W-:Y:S02]  /*55f0*/  LEA R8, R138, UR41, 0x4 ;  /* 0x000000298a087c11 */ /* 0x000fe4000f8e20ff */
[----:B------:R-:W1:Y:S02]  /*5600*/  SYNCS.PHASECHK.TRANS64.TRYWAIT P0, [R0+URZ+0xd0], R2 ;  /* 0x0000d002000075a7 */ /* 0x000e6400080011ff */
[----:B-1----:R-:W-:Y:S05]  /*5610*/  @!P0 BRA `(.L_x_105) ;  /* 0x0000005c00588947 */ /* 0x002fea0003800000 */
.L_x_287:
        /* <DEDUP_REMOVED lines=11> */
[----:B--2---:R-:W-:-:S04]  /*56d0*/  LOP3.LUT P3, RZ, R10, 0x1, RZ, 0xc0, !PT ;  /* 0x000000010aff7812 */ /* 0x004fc8000786c0ff */
[----:B------:R-:W-:-:S09]  /*56e0*/  P2R R158, PR, RZ, 0x8 ;  /* 0x00000008ff9e7803 */ /* 0x000fd20000000000 */
[----:B------:R-:W-:Y:S02]  /*56f0*/  @P3 MOV R146, R8 ;  /* 0x0000000800923202 */ /* 0x000fe40000000f00 */
[----:B------:R-:W-:Y:S01]  /*5700*/  @P3 LOP3.LUT R145, R9, 0xffff, RZ, 0xc0, !PT ;  /* 0x0000ffff09913812 */ /* 0x000fe200078ec0ff */
[----:B-1----:R-:W-:Y:S06]  /*5710*/  @!P0 BRA `(.L_x_106) ;  /* 0x0000000000b88947 */ /* 0x002fec0003800000 */
[----:B------:R-:W1:Y:S01]  /*5720*/  LDC.64 R4, c[0x0][0xb18] ;  /* 0x0002c600ff047b82 */ /* 0x000e620000000a00 */
[----:B------:R-:W-:-:S07]  /*5730*/  ISETP.NE.AND P0, PT, R65, 0x1, PT ;  /* 0x000000014100780c */ /* 0x000fce0003f05270 */
[----:B------:R-:W2:Y:S08]  /*5740*/  LDC.64 R6, c[0x0][0xb10] ;  /* 0x0002c400ff067b82 */ /* 0x000eb00000000a00 */
[----:B------:R-:W3:Y:S08]  /*5750*/  LDC R0, c[0x0][0xb20] ;  /* 0x0002c800ff007b82 */ /* 0x000ef00000000800 */
[----:B------:R-:W4:Y:S01]  /*5760*/  LDC R12, c[0x0][0xb0c] ;  /* 0x0002c300ff0c7b82 */ /* 0x000f220000000800 */
[----:B-1----:R-:W-:Y:S01]  /*5770*/  IMAD.HI.U32 R14, R139, R5, RZ ;  /* 0x000000058b0e7227 */ /* 0x002fe200078e00ff */
[----:B------:R-:W-:-:S03]  /*5780*/  ISETP.NE.AND P1, PT, R4, 0x1, PT ;  /* 0x000000010400780c */ /* 0x000fc60003f25270 */
[----:B------:R-:W-:-:S03]  /*5790*/  IMAD.HI.U32 R5, R145, R5, RZ ;  /* 0x0000000591057227 */ /* 0x000fc600078e00ff */
[----:B------:R-:W1:Y:S01]  /*57a0*/  LDC.64 R2, c[0x0][0xb28] ;  /* 0x0002ca00ff027b82 */ /* 0x000e620000000a00 */
[----:B--2---:R-:W-:-:S04]  /*57b0*/  IMAD.HI.U32 R15, R140, R6, RZ ;  /* 0x000000068c0f7227 */ /* 0x004fc800078e00ff */
[----:B------:R-:W-:Y:S01]  /*57c0*/  IMAD.HI.U32 R16, R146, R6, RZ ;  /* 0x0000000692107227 */ /* 0x000fe200078e00ff */
[-C--:B------:R-:W-:Y:S02]  /*57d0*/  SHF.R.U32.HI R15, RZ, R7.reuse, R15 ;  /* 0x00000007ff0f7219 */ /* 0x080fe4000001160f */
[-C--:B---3--:R-:W-:Y:S02]  /*57e0*/  SHF.R.U32.HI R14, RZ, R0.reuse, R14 ;  /* 0x00000000ff0e7219 */ /* 0x088fe4000001160e */
[----:B------:R-:W-:Y:S02]  /*57f0*/  SHF.R.U32.HI R5, RZ, R0, R5 ;  /* 0x00000000ff057219 */ /* 0x000fe40000011605 */
[----:B------:R-:W-:Y:S02]  /*5800*/  SEL R14, R139, R14, !P1 ;  /* 0x0000000e8b0e7207 */ /* 0x000fe40004800000 */
[----:B------:R-:W-:Y:S02]  /*5810*/  SHF.R.U32.HI R16, RZ, R7, R16 ;  /* 0x00000007ff107219 */ /* 0x000fe40000011610 */
[----:B----4-:R-:W-:-:S02]  /*5820*/  ISETP.NE.AND P2, PT, R12, 0x1, PT ;  /* 0x000000010c00780c */ /* 0x010fc40003f45270 */
[----:B------:R-:W-:Y:S02]  /*5830*/  SEL R5, R145, R5, !P1 ;  /* 0x0000000591057207 */ /* 0x000fe40004800000 */
[----:B------:R-:W-:Y:S02]  /*5840*/  SEL R15, R140, R15, !P2 ;  /* 0x0000000f8c0f7207 */ /* 0x000fe40005000000 */
[----:B------:R-:W-:Y:S01]  /*5850*/  SEL R16, R146, R16, !P2 ;  /* 0x0000001092107207 */ /* 0x000fe20005000000 */
[----:B-1----:R-:W-:-:S04]  /*5860*/  IMAD.HI.U32 R13, R14, R2, RZ ;  /* 0x000000020e0d7227 */ /* 0x002fc800078e00ff */
        /* <DEDUP_REMOVED lines=25> */
.L_x_106:
[----:B------:R-:W1:Y:S02]  /*5a00*/  LDCU UR4, c[0x0][0xb30] ;  /* 0x00016600ff0477ac */ /* 0x000e640008000800 */
[----:B-1----:R-:W-:-:S09]  /*5a10*/  UISETP.NE.AND UP0, UPT, UR4, 0x1, UPT ;  /* 0x000000010400788c */ /* 0x002fd2000bf05270 */
        /* <DEDUP_REMOVED lines=17> */
.L_x_107:
[----:B------:R-:W-:Y:S01]  /*5b30*/  ULOP3.LUT UP0, URZ, UR40, 0x1b0, URZ, 0xc0, !UPT ;  /* 0x000001b028ff7892 */ /* 0x000fe2000f80c0ff */
[----:B------:R-:W-:Y:S02]  /*5b40*/  IADD3 R138, PT, PT, R138, 0x1, RZ ;  /* 0x000000018a8a7810 */ /* 0x000fe40007ffe0ff */
[----:B------:R-:W-:-:S06]  /*5b50*/  @P3 SHF.R.U32.HI R147, RZ, 0x10, R9 ;  /* 0x00000010ff933819 */ /* 0x000fcc0000011609 */
[----:B------:R-:W-:Y:S05]  /*5b60*/  BRA.U !UP0, `(.L_x_108) ;  /* 0x00000001087c7547 */ /* 0x000fea000b800000 */
[----:B------:R-:W-:Y:S01]  /*5b70*/  MOV R2, 0x0 ;  /* 0x0000000000027802 */ /* 0x000fe20000000f00 */
[----:B------:R-:W1:Y:S01]  /*5b80*/  LDCU.64 UR8, c[0x4][0x80] ;  /* 0x01001000ff0877ac */ /* 0x000e620008000a00 */
[----:B------:R-:W-:Y:S02]  /*5b90*/  HFMA2 R12, -RZ, RZ, 0, 5.9604644775390625e-08 ;  /* 0x00000001ff0c7431 */ /* 0x000fe400000001ff */
[----:B------:R-:W-:Y:S01]  /*5ba0*/  IMAD.MOV.U32 R8, RZ, RZ, 0x70 ;  /* 0x00000070ff087424 */ /* 0x000fe200078e00ff */
[----:B------:R2:W3:Y:S01]  /*5bb0*/  LDC.64 R14, c[0x4][R2] ;  /* 0x01000000020e7b82 */ /* 0x0004e20000000a00 */
[----:B------:R-:W4:Y:S01]  /*5bc0*/  LDCU.64 UR6, c[0x4][0x88] ;  /* 0x01001100ff0677ac */ /* 0x000f220008000a00 */
[----:B------:R-:W-:Y:S01]  /*5bd0*/  IMAD.MOV.U32 R13, RZ, RZ, RZ ;  /* 0x000000ffff0d7224 */ /* 0x000fe200078e00ff */
[----:B------:R-:W2:Y:S01]  /*5be0*/  LDCU.64 UR4, c[0x4][0x8] ;  /* 0x01000100ff0477ac */ /* 0x000ea20008000a00 */
[----:B-1----:R-:W-:Y:S01]  /*5bf0*/  IMAD.U32 R4, RZ, RZ, UR8 ;  /* 0x00000008ff047e24 */ /* 0x002fe2000f8e00ff */
[----:B------:R-:W-:Y:S01]  /*5c00*/  MOV R5, UR9 ;  /* 0x0000000900057c02 */ /* 0x000fe20008000f00 */
[----:B----4-:R-:W-:Y:S01]  /*5c10*/  IMAD.U32 R6, RZ, RZ, UR6 ;  /* 0x00000006ff067e24 */ /* 0x010fe2000f8e00ff */
[----:B------:R-:W-:Y:S01]  /*5c20*/  MOV R7, UR7 ;  /* 0x0000000700077c02 */ /* 0x000fe20008000f00 */
[----:B--2---:R-:W-:Y:S01]  /*5c30*/  IMAD.U32 R10, RZ, RZ, UR4 ;  /* 0x00000004ff0a7e24 */ /* 0x004fe2000f8e00ff */
[----:B------:R-:W-:-:S02]  /*5c40*/  MOV R11, UR5 ;  /* 0x00000005000b7c02 */ /* 0x000fc40008000f00 */
[----:B------:R-:W-:-:S07]  /*5c50*/  LEPC R20, `(.L_x_109) ;  /* 0x000000001014794e */ /* 0x000fce0000000000 */
[----:B---3-5:R-:W-:Y:S05]  /*5c60*/  CALL.ABS.NOINC R14 ;  /* 0x000000000e007343 */ /* 0x028fea0003c00000 */
.L_x_109:
[----:B------:R-:W1:Y:S01]  /*5c70*/  LDC.64 R2, c[0x4][R2] ;  /* 0x0100000002027b82 */ /* 0x000e620000000a00 */
[----:B------:R-:W2:Y:S01]  /*5c80*/  LDCU.64 UR8, c[0x4][0x80] ;  /* 0x01001000ff0877ac */ /* 0x000ea20008000a00 */
[----:B------:R-:W-:Y:S02]  /*5c90*/  HFMA2 R12, -RZ, RZ, 0, 5.9604644775390625e-08 ;  /* 0x00000001ff0c7431 */ /* 0x000fe400000001ff */
[----:B------:R-:W-:Y:S01]  /*5ca0*/  IMAD.MOV.U32 R8, RZ, RZ, 0x70 ;  /* 0x00000070ff087424 */ /* 0x000fe200078e00ff */
[----:B------:R-:W3:Y:S01]  /*5cb0*/  LDCU.64 UR6, c[0x4][0x88] ;  /* 0x01001100ff0677ac */ /* 0x000ee20008000a00 */
[----:B------:R-:W-:Y:S01]  /*5cc0*/  IMAD.MOV.U32 R13, RZ, RZ, RZ ;  /* 0x000000ffff0d7224 */ /* 0x000fe200078e00ff */
[----:B------:R-:W4:Y:S01]  /*5cd0*/  LDCU.64 UR4, c[0x4][0x8] ;  /* 0x01000100ff0477ac */ /* 0x000f220008000a00 */
[----:B--2---:R-:W-:Y:S02]  /*5ce0*/  MOV R4, UR8 ;  /* 0x0000000800047c02 */ /* 0x004fe40008000f00 */
[----:B------:R-:W-:Y:S01]  /*5cf0*/  MOV R5, UR9 ;  /* 0x0000000900057c02 */ /* 0x000fe20008000f00 */
[----:B---3--:R-:W-:Y:S01]  /*5d00*/  IMAD.U32 R6, RZ, RZ, UR6 ;  /* 0x00000006ff067e24 */ /* 0x008fe2000f8e00ff */
[----:B------:R-:W-:Y:S01]  /*5d10*/  MOV R7, UR7 ;  /* 0x0000000700077c02 */ /* 0x000fe20008000f00 */
[----:B----4-:R-:W-:Y:S01]  /*5d20*/  IMAD.U32 R10, RZ, RZ, UR4 ;  /* 0x00000004ff0a7e24 */ /* 0x010fe2000f8e00ff */
[----:B------:R-:W-:-:S02]  /*5d30*/  MOV R11, UR5 ;  /* 0x00000005000b7c02 */ /* 0x000fc40008000f00 */
[----:B------:R-:W-:-:S07]  /*5d40*/  LEPC R20, `(.L_x_108) ;  /* 0x000000001014794e */ /* 0x000fce0000000000 */
[----:B-1----:R-:W-:Y:S05]  /*5d50*/  CALL.ABS.NOINC R2 ;  /* 0x0000000002007343 */ /* 0x002fea0003c00000 */
.L_x_108:
[----:B------:R-:W1:Y:S01]  /*5d60*/  LDC.64 R2, c[0x0][0x890] ;  /* 0x00022400ff027b82 */ /* 0x000e620000000a00 */
[----:B------:R-:W-:-:S06]  /*5d70*/  ULOP3.LUT UR4, UR44, 0x1, URZ, 0x3c, !UPT ;  /* 0x000000012c047892 */ /* 0x000fcc000f8e3cff */
[----:B------:R-:W-:Y:S01]  /*5d80*/  IMAD.U32 R144, RZ, RZ, UR4 ;  /* 0x00000004ff907e24 */ /* 0x000fe2000f8e00ff */
[----:B-1----:R-:W-:-:S04]  /*5d90*/  ISETP.NE.U32.AND P4, PT, R2, RZ, PT ;  /* 0x000000ff0200720c */ /* 0x002fc80003f85070 */
[----:B------:R-:W-:-:S13]  /*5da0*/  ISETP.NE.AND.EX P4, PT, R3, RZ, PT, P4 ;  /* 0x000000ff0300720c */ /* 0x000fda0003f85340 */
[----:B------:R-:W-:Y:S05]  /*5db0*/  @!P4 BRA `(.L_x_110) ;  /* 0x000000000034c947 */ /* 0x000fea0003800000 */
[----:B------:R-:W1:Y:S02]  /*5dc0*/  LDCU.64 UR4, c[0x0][0x888] ;  /* 0x00011100ff0477ac */ /* 0x000e640008000a00 */
[----:B-1----:R-:W-:-:S04]  /*5dd0*/  UISETP.NE.U32.AND UP0, UPT, UR4, URZ, UPT ;  /* 0x000000ff0400728c */ /* 0x002fc8000bf05070 */
[----:B------:R-:W-:-:S09]  /*5de0*/  UISETP.NE.AND.EX UP0, UPT, UR5, URZ, UPT, UP0 ;  /* 0x000000ff0500728c */ /* 0x000fd2000bf05300 */
[----:B------:R-:W-:Y:S05]  /*5df0*/  BRA.U !UP0, `(.L_x_111) ;  /* 0x0000000108187547 */ /* 0x000fea000b800000 */
[----:B------:R-:W1:Y:S01]  /*5e00*/  LDC.64 R4, c[0x0][0x888] ;  /* 0x00022200ff047b82 */ /* 0x000e620000000a00 */
[----:B------:R-:W-:-:S04]  /*5e10*/  IMAD R0, R2, UR36, RZ ;  /* 0x0000002402007c24 */ /* 0x000fc8000f8e02ff */
[----:B-1----:R-:W-:-:S05]  /*5e20*/  IMAD.WIDE R4, R0, 0x4, R4 ;  /* 0x0000000400047825 */ /* 0x002fca00078e0204 */
[----:B-----5:R1:W5:Y:S01]  /*5e30*/  LDG.E R91, desc[UR38][R4.64] ;  /* 0x00000026045b7981 */ /* 0x020362000c1e1900 */
[----:B------:R-:W-:Y:S01]  /*5e40*/  MOV R133, 0x1 ;  /* 0x0000000100857802 */ /* 0x000fe20000000f00 */
[----:B------:R-:W-:Y:S06]  /*5e50*/  BRA `(.L_x_110) ;  /* 0x00000000000c7947 */ /* 0x000fec0003800000 */
.L_x_111:
[----:B------:R-:W1:Y:S01]  /*5e60*/  LDCU UR4, c[0x0][0x880] ;  /* 0x00011000ff0477ac */ /* 0x000e620008000800 */
[----:B------:R-:W-:Y:S01]  /*5e70*/  HFMA2 R133, -RZ, RZ, 0, 5.9604644775390625e-08 ;  /* 0x00000001ff857431 */ /* 0x000fe200000001ff */
[----:B-1---5:R-:W-:Y:S02]  /*5e80*/  MOV R91, UR4 ;  /* 0x00000004005b7c02 */ /* 0x022fe40008000f00 */
.L_x_110:
[----:B-1----:R-:W1:Y:S02]  /*5e90*/  LDC.64 R4, c[0x0][0x8b0] ;  /* 0x00022c00ff047b82 */ /* 0x002e640000000a00 */
        /* <DEDUP_REMOVED lines=11> */
[----:B------:R-:W-:Y:S05]  /*5f50*/  BRA `(.L_x_112) ;  /* 0x0000000000087947 */ /* 0x000fea0003800000 */
.L_x_113:
[----:B------:R-:W1:Y:S02]  /*5f60*/  LDCU UR4, c[0x0][0x8a0] ;  /* 0x00011400ff0477ac */ /* 0x000e640008000800 */
[----:B-1---5:R-:W-:Y:S02]  /*5f70*/  MOV R71, UR4 ;  /* 0x0000000400477c02 */ /* 0x022fe40008000f00 */
.L_x_112:
[----:B------:R-:W-:Y:S01]  /*5f80*/  UISETP.NE.AND UP0, UPT, UR45, URZ, UPT ;  /* 0x000000ff2d00728c */ /* 0x000fe2000bf05270 */
[----:B------:R-:W-:-:S04]  /*5f90*/  PLOP3.LUT P0, PT, PT, PT, PT, 0x8, 0x80 ;  /* 0x000000000080781c */ /* 0x000fc80003f0e170 */
[----:B------:R-:W-:-:S04]  /*5fa0*/  P2R R159, PR, RZ, 0x1 ;  /* 0x00000001ff9f7803 */ /* 0x000fc80000000000 */
[----:B------:R-:W-:Y:S05]  /*5fb0*/  BRA.U !UP0, `(.L_x_114) ;  /* 0x00000001083c7547 */ /* 0x000fea000b800000 */
[----:B------:R-:W-:-:S04]  /*5fc0*/  ISETP.NE.U32.AND P0, PT, R2, RZ, PT ;  /* 0x000000ff0200720c */ /* 0x000fc80003f05070 */
[----:B------:R-:W-:-:S13]  /*5fd0*/  ISETP.NE.AND.EX P0, PT, R3, RZ, PT, P0 ;  /* 0x000000ff0300720c */ /* 0x000fda0003f05300 */
[----:B-----5:R-:W-:-:S04]  /*5fe0*/  @!P0 FSETP.EQ.AND P1, PT, R91, RZ, PT ;  /* 0x000000ff5b00820b */ /* 0x020fc80003f22000 */
[----:B------:R-:W-:Y:S01]  /*5ff0*/  P2R R159, PR, RZ, 0x2 ;  /* 0x00000002ff9f7803 */ /* 0x000fe20000000000 */
[----:B------:R-:W-:Y:S08]  /*6000*/  @!P0 BRA `(.L_x_114) ;  /* 0x0000000000288947 */ /* 0x000ff00003800000 */
[----:B------:R-:W2:Y:S01]  /*6010*/  LDCU.64 UR4, c[0x0][0x888] ;  /* 0x00011100ff0477ac */ /* 0x000ea20008000a00 */
[----:B------:R-:W-:Y:S02]  /*6020*/  LOP3.LUT P1, RZ, R133, 0xff, RZ, 0xc0, !PT ;  /* 0x000000ff85ff7812 */ /* 0x000fe4000782c0ff */
[----:B------:R-:W-:-:S04]  /*6030*/  FSETP.NEU.AND P0, PT, R91, RZ, PT ;  /* 0x000000ff5b00720b */ /* 0x000fc80003f0d000 */
[----:B------:R-:W-:Y:S02]  /*6040*/  SEL R0, RZ, 0xffffffff, P0 ;  /* 0xffffffffff007807 */ /* 0x000fe40000000000 */
[----:B--2---:R-:W-:-:S04]  /*6050*/  ISETP.NE.U32.AND P2, PT, RZ, UR4, PT ;  /* 0x00000004ff007c0c */ /* 0x004fc8000bf45070 */
[----:B------:R-:W-:-:S04]  /*6060*/  ISETP.NE.AND.EX P2, PT, RZ, UR5, PT, P2 ;  /* 0x00000005ff007c0c */ /* 0x000fc8000bf45320 */
[----:B------:R-:W-:-:S04]  /*6070*/  @!P1 SEL R0, RZ, 0xffffffff, P2 ;  /* 0xffffffffff009807 */ /* 0x000fc80001000000 */
[----:B------:R-:W-:-:S04]  /*6080*/  LOP3.LUT R0, R0, 0x1, RZ, 0xc0, !PT ;  /* 0x0000000100007812 */ /* 0x000fc800078ec0ff */
[----:B------:R-:W-:-:S04]  /*6090*/  ISETP.EQ.U32.AND P0, PT, R0, 0x1, PT ;  /* 0x000000010000780c */ /* 0x000fc80003f02070 */
[----:B------:R-:W-:-:S09]  /*60a0*/  P2R R159, PR, RZ, 0x1 ;  /* 0x00000001ff9f7803 */ /* 0x000fd20000000000 */
.L_x_114:
[----:B------:R-:W-:Y:S01]  /*60b0*/  ISETP.NE.AND P5, PT, R159, RZ, PT ;  /* 0x000000ff9f00720c */ /* 0x000fe20003fa5270 */
[----:B------:R-:W-:Y:S01]  /*60c0*/  IMAD.MOV.U32 R143, RZ, RZ, 0x1 ;  /* 0x00000001ff8f7424 */ /* 0x000fe200078e00ff */
[----:B------:R-:W-:Y:S01]  /*60d0*/  LEA R3, R69, UR41, 0x3 ;  /* 0x0000002945037c11 */ /* 0x000fe2000f8e18ff */
[----:B------:R-:W-:Y:S01]  /*60e0*/  IMAD.SHL.U32 R136, R23, 0x80, RZ ;  /* 0x0000008017887824 */ /* 0x000fe200078e00ff */
[----:B------:R-:W-:Y:S01]  /*60f0*/  SHF.L.U32 R0, R150, 0x1f, RZ ;  /* 0x0000001f96007819 */ /* 0x000fe200000006ff */
[----:B------:R-:W-:Y:S01]  /*6100*/  IMAD.SHL.U32 R135, R22, 0x80, RZ ;  /* 0x0000008016877824 */ /* 0x000fe200078e00ff */
[----:B-----5:R-:W-:Y:S01]  /*6110*/  FSETP.NEU.AND P3, PT, R91, RZ, PT ;  /* 0x000000ff5b00720b */ /* 0x020fe20003f6d000 */
[----:B------:R-:W-:Y:S01]  /*6120*/  IMAD R67, R69, 0x80, R70 ;  /* 0x0000008045437824 */ /* 0x000fe200078e0246 */
[----:B------:R-:W-:Y:S01]  /*6130*/  CS2R R130, SRZ ;  /* 0x0000000000827805 */ /* 0x000fe2000001ff00 */
[----:B------:R-:W-:Y:S01]  /*6140*/  IMAD.MOV.U32 R68, RZ, RZ, RZ ;  /* 0x000000ffff447224 */ /* 0x000fe200078e00ff */
[----:B------:R-:W-:Y:S01]  /*6150*/  CS2R R128, SRZ ;  /* 0x0000000000807805 */ /* 0x000fe2000001ff00 */
[----:B------:R-:W-:Y:S01]  /*6160*/  IMAD.U32 R142, RZ, RZ, UR42 ;  /* 0x0000002aff8e7e24 */ /* 0x000fe2000f8e00ff */
[----:B------:R-:W-:Y:S01]  /*6170*/  CS2R R126, SRZ ;  /* 0x00000000007e7805 */ /* 0x000fe2000001ff00 */
[----:B------:R-:W-:Y:S01]  /*6180*/  VOTEU.ALL UP0, P5 ;  /* 0x0000000000ff7886 */ /* 0x000fe20002800000 */
[----:B------:R-:W-:Y:S01]  /*6190*/  @!P5 SHF.L.U32 R2, R144, 0x1f, RZ ;  /* 0x0000001f9002d819 */ /* 0x000fe200000006ff */
[----:B------:R-:W-:Y:S01]  /*61a0*/  IMAD.U32 R141, RZ, RZ, UR43 ;  /* 0x0000002bff8d7e24 */ /* 0x000fe2000f8e00ff */
[----:B------:R-:W-:-:S02]  /*61b0*/  CS2R R124, SRZ ;  /* 0x00000000007c7805 */ /* 0x000fc4000001ff00 */
[----:B------:R-:W-:Y:S01]  /*61c0*/  CS2R R122, SRZ ;  /* 0x00000000007a7805 */ /* 0x000fe2000001ff00 */
[----:B------:R-:W-:Y:S01]  /*61d0*/  @!UP0 ULEA UR4, UR43, UR41, 0x3 ;  /* 0x000000292b048291 */ /* 0x000fe2000f8e18ff */
[----:B------:R-:W-:Y:S02]  /*61e0*/  CS2R R120, SRZ ;  /* 0x0000000000787805 */ /* 0x000fe4000001ff00 */
[----:B------:R-:W-:Y:S02]  /*61f0*/  CS2R R118, SRZ ;  /* 0x0000000000767805 */ /* 0x000fe4000001ff00 */
[----:B------:R-:W-:-:S04]  /*6200*/  CS2R R116, SRZ ;  /* 0x0000000000747805 */ /* 0x000fc8000001ff00 */
[----:B------:R2:W3:Y:S02]  /*6210*/  @!P5 SYNCS.PHASECHK.TRANS64.TRYWAIT P1, [UR4+0x80], R2 ;  /* 0x00008002ff00d5a7 */ /* 0x0004e40008021104 */
[----:B------:R-:W4:Y:S01]  /*6220*/  LDCU.64 UR4, c[0x0][0x888] ;  /* 0x00011100ff0477ac */ /* 0x000f220008000a00 */
[----:B------:R1:W3:Y:S01]  /*6230*/  SYNCS.PHASECHK.TRANS64.TRYWAIT P0, [R3+URZ+0xf0], R0 ;  /* 0x0000f000030075a7 */ /* 0x0002e200080011ff */
[----:B----4-:R-:W-:-:S04]  /*6240*/  ISETP.NE.U32.AND P2, PT, RZ, UR4, PT ;  /* 0x00000004ff007c0c */ /* 0x010fc8000bf45070 */
[----:B------:R-:W-:-:S04]  /*6250*/  ISETP.NE.AND.EX P2, PT, RZ, UR5, PT, P2 ;  /* 0x00000005ff007c0c */ /* 0x000fc8000bf45320 */
[----:B--2---:R-:W-:Y:S02]  /*6260*/  SEL R2, RZ, 0xffffffff, P2 ;  /* 0xffffffffff027807 */ /* 0x004fe40001000000 */
[----:B------:R-:W-:Y:S02]  /*6270*/  LOP3.LUT P2, R134, R133, 0xff, RZ, 0xc0, !PT ;  /* 0x000000ff85867812 */ /* 0x000fe4000784c0ff */
[----:B-1----:R-:W-:-:S04]  /*6280*/  SEL R0, RZ, 0xffffffff, P3 ;  /* 0xffffffffff007807 */ /* 0x002fc80001800000 */
[----:B------:R-:W-:-:S04]  /*6290*/  @P4 SEL R0, R2, R0, !P2 ;  /* 0x0000000002004207 */ /* 0x000fc80005000000 */
[----:B------:R-:W-:-:S04]  /*62a0*/  LOP3.LUT R0, R0, 0x1, RZ, 0xc0, !PT ;  /* 0x0000000100007812 */ /* 0x000fc800078ec0ff */
[----:B------:R-:W-:-:S04]  /*62b0*/  ISETP.NE.U32.AND P2, PT, R0, 0x1, PT ;  /* 0x000000010000780c */ /* 0x000fc80003f45070 */
[----:B------:R-:W-:Y:S02]  /*62c0*/  P2R R157, PR, RZ, 0x4 ;  /* 0x00000004ff9d7803 */ /* 0x000fe40000000000 */
[----:B---3--:R-:W-:Y:S02]  /*62d0*/  @!P5 SEL R143, RZ, 0x1, !P1 ;  /* 0x00000001ff8fd807 */ /* 0x008fe40004800000 */
[----:B------:R-:W-:-:S07]  /*62e0*/  SEL R137, RZ, 0x1, !P0 ;  /* 0x00000001ff897807 */ /* 0x000fce0004000000 */
.L_x_227:
[----:B------:R-:W-:Y:S01]  /*62f0*/  ISETP.NE.AND P0, PT, R159, RZ, PT ;  /* 0x000000ff9f00720c */ /* 0x000fe20003f05270 */
[----:B------:R-:W-:Y:S05]  /*6300*/  YIELD ;  /* 0x0000000000007946 */ /* 0x000fea0003800000 */
[----:B------:R-:W-:Y:S07]  /*6310*/  BSSY B1, `(.L_x_115) ;  /* 0x000001a000017945 */ /* 0x000fee0003800000 */
[----:B------:R-:W-:Y:S05]  /*6320*/  @P0 BRA `(.L_x_116) ;  /* 0x0000000000600947 */ /* 0x000fea0003800000 */
[----:B------:R-:W-:Y:S01]  /*6330*/  ISETP.NE.AND P1, PT, R157, RZ, PT ;  /* 0x000000ff9d00720c */ /* 0x000fe20003f25270 */
[----:B------:R-:W-:Y:S01]  /*6340*/  BSSY B0, `(.L_x_117) ;  /* 0x000000b000007945 */ /* 0x000fe20003800000 */
[----:B------:R-:W-:Y:S11]  /*6350*/  ISETP.NE.AND P0, PT, R143, RZ, PT ;  /* 0x000000ff8f00720c */ /* 0x000ff60003f05270 */
[----:B------:R-:W-:Y:S05]  /*6360*/  @P1 LEA R6, R141, R152, 0xd ;  /* 0x000000988d061211 */ /* 0x000fea00078e68ff */
[--C-:B------:R-:W-:Y:S02]  /*6370*/  @P1 IMAD R5, R154, -0x10, R6.reuse ;  /* 0xfffffff09a051824 */ /* 0x100fe400078e0206 */
[----:B------:R-:W-:Y:S03]  /*6380*/  @P1 IMAD R4, R153, -0x10, R6 ;  /* 0xfffffff099041824 */ /* 0x000fe600078e0206 */
[----:B------:R-:W-:Y:S01]  /*6390*/  @P1 LEA R3, R151, R5, 0x4 ;  /* 0x0000000597031211 */ /* 0x000fe200078e20ff */
[----:B------:R-:W-:Y:S06]  /*63a0*/  @P0 BRA `(.L_x_118) ;  /* 0x0000000000100947 */ /* 0x000fec0003800000 */
[----:B------:R-:W-:Y:S02]  /*63b0*/  LEA R2, R141, UR41, 0x3 ;  /* 0x000000298d027c11 */ /* 0x000fe4000f8e18ff */
[----:B------:R-:W-:Y:S04]  /*63c0*/  SHF.L.U32 R0, R144, 0x1f, RZ ;  /* 0x0000001f90007819 */ /* 0x000fe800000006ff */
[----:B------:R-:W1:Y:S02]  /*63d0*/  SYNCS.PHASECHK.TRANS64.TRYWAIT P0, [R2+URZ+0x80], R0 ;  /* 0x00008000020075a7 */ /* 0x000e6400080011ff */
[----:B-1----:R-:W-:Y:S05]  /*63e0*/  @!P0 BRA `(.L_x_119) ;  /* 0x0000004c00f88947 */ /* 0x002fea0003800000 */
.L_x_118:
[----:B------:R-:W-:Y:S05]  /*63f0*/  BSYNC B0 ;  /* 0x0000000000007941 */ /* 0x000fea0003800000 */
.L_x_117:
[----:B------:R-:W-:Y:S01]  /*6400*/  ISETP.NE.AND P0, PT, R157, RZ, PT ;  /* 0x000000ff9d00720c */ /* 0x000fe20003f05270 */
[----:B------:R-:W-:Y:S11]  /*6410*/  VIADD R141, R141, 0x1 ;  /* 0x000000018d8d7836 */ /* 0x000ff60000000000 */
[----:B------:R-:W-:Y:S01]  /*6420*/  @!UPT UIADD3 URZ, UPT, UPT, URZ, URZ, URZ ;  /* 0x000000fffffff290 */ /* 0x000fe2000fffe0ff */
[----:B------:R2:W3:Y:S04]  /*6430*/  @P0 LDS.128 R116, [R6] ;  /* 0x0000000006740984 */ /* 0x0004e80000000c00 */
[----:B------:R2:W4:Y:S04]  /*6440*/  @P0 LDS.128 R124, [R4+0x20] ;  /* 0x00002000047c0984 */ /* 0x0005280000000c00 */
[----:B------:R2:W2:Y:S04]  /*6450*/  @P0 LDS.128 R120, [R5+0x10] ;  /* 0x0000100005780984 */ /* 0x0004a80000000c00 */
[----:B------:R2:W2:Y:S01]  /*6460*/  @P0 LDS.128 R128, [R3+0x10] ;  /* 0x0000100003800984 */ /* 0x0004a20000000c00 */
[C---:B------:R-:W-:Y:S04]  /*6470*/  ISETP.NE.AND P0, PT, R141.reuse, 0x4, PT ;  /* 0x000000048d00780c */ /* 0x040fe80003f05270 */
[----:B-1----:R-:W-:Y:S02]  /*6480*/  SEL R0, RZ, 0x1, P0 ;  /* 0x00000001ff007807 */ /* 0x002fe40000000000 */
[----:B------:R-:W-:Y:S02]  /*6490*/  SEL R141, R141, RZ, P0 ;  /* 0x000000ff8d8d7207 */ /* 0x000fe40000000000 */
[----:B------:R-:W-:Y:S02]  /*64a0*/  LOP3.LUT R144, R144, R0, RZ, 0x3c, !PT ;  /* 0x0000000090907212 */ /* 0x000fe400078e3cff */
.L_x_116:
[----:B------:R-:W-:Y:S05]  /*64b0*/  BSYNC B1 ;  /* 0x0000000000017941 */ /* 0x000fea0003800000 */
.L_x_115:
[C---:B------:R-:W-:Y:S01]  /*64c0*/  LOP3.LUT P1, RZ, R68.reuse, R137, RZ, 0xfc, !PT ;  /* 0x0000008944ff7212 */ /* 0x040fe2000782fcff */
[----:B------:R-:W-:Y:S01]  /*64d0*/  IMAD.SHL.U32 R66, R68, 0x20, RZ ;  /* 0x0000002044427824 */ /* 0x000fe200078e00ff */
[----:B------:R-:W-:Y:S01]  /*64e0*/  LEA R112, R69, UR41, 0x3 ;  /* 0x0000002945707c11 */ /* 0x000fe2000f8e18ff */
[----:B------:R-:W-:Y:S02]  /*64f0*/  BSSY B0, `(.L_x_120) ;  /* 0x0000009000007945 */ /* 0x000fe40003800000 */
[----:B------:R-:W-:Y:S05]  /*6500*/  IMAD.IADD R2, R67, 0x1, R66 ;  /* 0x0000000143027824 */ /* 0x000fea00078e0242 */
[----:B------:R-:W-:Y:S04]  /*6510*/  SHF.R.U32.HI R0, RZ, 0x15, R2 ;  /* 0x00000015ff007819 */ /* 0x000fe80000011602 */
[----:B------:R-:W-:Y:S01]  /*6520*/  LOP3.LUT P0, RZ, R0, 0x3, R156, 0x48, !PT ;  /* 0x0000000300ff7812 */ /* 0x000fe2000780489c */
[----:B------:R-:W-:Y:S01]  /*6530*/  @!UPT UIADD3 URZ, UPT, UPT, URZ, URZ, URZ ;  /* 0x000000fffffff290 */ /* 0x000fe2000fffe0ff */
[----:B------:R-:W-:Y:S11]  /*6540*/  @P1 BRA `(.L_x_121) ;  /* 0x00000000000c1947 */ /* 0x000ff60003800000 */
[----:B------:R-:W-:Y:S04]  /*6550*/  SHF.L.U32 R0, R150, 0x1f, RZ ;  /* 0x0000001f96007819 */ /* 0x000fe800000006ff */
[----:B------:R-:W1:Y:S02]  /*6560*/  SYNCS.PHASECHK.TRANS64.TRYWAIT P1, [R112+URZ+0xf0], R0 ;  /* 0x0000f000700075a7 */ /* 0x000e6400080211ff */
[----:B-1----:R-:W-:Y:S05]  /*6570*/  @!P1 BRA `(.L_x_122) ;  /* 0x0000004c00a89947 */ /* 0x002fea0003800000 */
.L_x_121:
[----:B------:R-:W-:Y:S05]  /*6580*/  BSYNC B0 ;  /* 0x0000000000007941 */ /* 0x000fea0003800000 */
.L_x_120:
[----:B------:R-:W-:Y:S05]  /*6590*/  @!P0 BRA `(.L_x_123) ;  /* 0x0000000000408947 */ /* 0x000fea0003800000 */
[----:B------:R-:W2:Y:S01]  /*65a0*/  LDCU.64 UR8, c[0x4][0x70] ;  /* 0x01000e00ff0877ac */ /* 0x000ea20008000a00 */
[----:B------:R-:W-:Y:S01]  /*65b0*/  MOV R15, 0x0 ;  /* 0x00000000000f7802 */ /* 0x000fe20000000f00 */
[----:B------:R-:W-:Y:S02]  /*65c0*/  HFMA2 R12, -RZ, RZ, 0, 5.9604644775390625e-08 ;  /* 0x00000001ff0c7431 */ /* 0x000fe400000001ff */
[----:B------:R-:W-:Y:S02]  /*65d0*/  IMAD.MOV.U32 R8, RZ, RZ, 0x192 ;  /* 0x00000192ff087424 */ /* 0x000fe400078e00ff */
[----:B------:R-:W-:Y:S01]  /*65e0*/  IMAD.MOV.U32 R13, RZ, RZ, RZ ;  /* 0x000000ffff0d7224 */ /* 0x000fe200078e00ff */
[----:B------:R-:W1:Y:S01]  /*65f0*/  LDCU.64 UR6, c[0x4][0x78] ;  /* 0x01000f00ff0677ac */ /* 0x000e620008000a00 */
[----:B------:R-:W3:Y:S01]  /*6600*/  LDC.64 R14, c[0x4][R15] ;  /* 0x010000000f0e7b82 */ /* 0x000ee20000000a00 */
[----:B------:R-:W5:Y:S01]  /*6610*/  LDCU.64 UR4, c[0x4][0x10] ;  /* 0x01000200ff0477ac */ /* 0x000f620008000a00 */
[----:B--2---:R-:W-:Y:S01]  /*6620*/  MOV R5, UR9 ;  /* 0x0000000900057c02 */ /* 0x004fe20008000f00 */
[----:B------:R-:W-:Y:S01]  /*6630*/  IMAD.U32 R4, RZ, RZ, UR8 ;  /* 0x00000008ff047e24 */ /* 0x000fe2000f8e00ff */
[----:B-1----:R-:W-:Y:S01]  /*6640*/  MOV R7, UR7 ;  /* 0x0000000700077c02 */ /* 0x002fe20008000f00 */
[----:B------:R-:W-:Y:S01]  /*6650*/  IMAD.U32 R6, RZ, RZ, UR6 ;  /* 0x00000006ff067e24 */ /* 0x000fe2000f8e00ff */
[----:B-----5:R-:W-:Y:S01]  /*6660*/  MOV R11, UR5 ;  /* 0x00000005000b7c02 */ /* 0x020fe20008000f00 */
[----:B------:R-:W-:Y:S02]  /*6670*/  IMAD.U32 R10, RZ, RZ, UR4 ;  /* 0x00000004ff0a7e24 */ /* 0x000fe4000f8e00ff */
[----:B------:R-:W-:Y:S07]  /*6680*/  LEPC R20, `(.L_x_123) ;  /* 0x000000001014794e */ /* 0x000fee0000000000 */
[----:B---34-:R-:W-:Y:S05]  /*6690*/  CALL.ABS.NOINC R14 ;  /* 0x000000000e007343 */ /* 0x018fea0003c00000 */
.L_x_123:
[----:B------:R-:W-:Y:S05]  /*66a0*/  WARPSYNC.ALL ;  /* 0x0000000000007948 */ /* 0x000fea0003800000 */
[----:B------:R-:W-:Y:S01]  /*66b0*/  R2UR UR4, R2 ;  /* 0x00000000020472ca */ /* 0x000fe200000e0000 */
[----:B------:R-:W-:Y:S01]  /*66c0*/  HFMA2 R53, -RZ, RZ, 3.7421875, 0 ;  /* 0x437c0000ff357431 */ /* 0x000fe200000001ff */
[C---:B---3--:R-:W-:Y:S01]  /*66d0*/  SHF.L.U32 R36, R116.reuse, 0x10, RZ ;  /* 0x0000001074247819 */ /* 0x048fe200000006ff */
[----:B------:R-:W-:Y:S01]  /*66e0*/  BSSY.RECONVERGENT B1, `(.L_x_124) ;  /* 0x0000179000017945 */ /* 0x000fe20003800200 */
[----:B------:R-:W-:Y:S02]  /*66f0*/  LOP3.LUT R37, R116, 0xffff0000, RZ, 0xc0, !PT ;  /* 0xffff000074257812 */ /* 0x000fe400078ec0ff */
[----:B------:R-:W-:Y:S02]  /*6700*/  SHF.L.U32 R38, R117, 0x10, RZ ;  /* 0x0000001075267819 */ /* 0x000fe400000006ff */
[----:B------:R-:W-:Y:S02]  /*6710*/  MOV R87, 0x3bbb989d ;  /* 0x3bbb989d00577802 */ /* 0x000fe40000000f00 */
[----:B------:R-:W-:Y:S03]  /*6720*/  ISETP.NE.AND P1, PT, R68, 0x3, PT ;  /* 0x000000034400780c */ /* 0x000fe60003f25270 */
[----:B--2---:R-:W1:Y:S10]  /*6730*/  LDTM.x32 R4, tmem[UR4] ;  /* 0x00000004000479ee */ /* 0x004e7400082c0000 */
[----:B------:R-:W-:Y:S01]  /*6740*/  @!P1 NOP ;  /* 0x0000000000009918 */ /* 0x000fe20000000000 */
[C---:B-1----:R-:W-:Y:S01]  /*6750*/  FMUL R0, R71.reuse, R4 ;  /* 0x0000000447007220 */ /* 0x042fe20000400000 */
[C---:B------:R-:W-:Y:S01]  /*6760*/  FMUL R4, R71.reuse, R8 ;  /* 0x0000000847047220 */ /* 0x040fe20000400000 */
        /* <DEDUP_REMOVED lines=15> */
[----:B------:R-:W-:Y:S01]  /*6860*/  FMUL R14, R71, R18 ;  /* 0x00000012470e7220 */ /* 0x000fe20000400000 */
[----:B------:R-:W-:Y:S01]  /*6870*/  LOP3.LUT R32, R117, 0xffff0000, RZ, 0xc0, !PT ;  /* 0xffff000075207812 */ /* 0x000fe200078ec0ff */
[C---:B------:R-:W-:Y:S01]  /*6880*/  FMUL R25, R71.reuse, R29 ;  /* 0x0000001d47197220 */ /* 0x040fe20000400000 */
[C---:B------:R-:W-:Y:S01]  /*6890*/  FMUL R7, R71.reuse, R7 ;  /* 0x0000000747077220 */ /* 0x040fe20000400000 */
[C---:B------:R-:W-:Y:S01]  /*68a0*/  FMUL R29, R71.reuse, R33 ;  /* 0x00000021471d7220 */ /* 0x040fe20000400000 */
[----:B------:R-:W-:Y:S01]  /*68b0*/  FMUL R18, R71, R22 ;  /* 0x0000001647127220 */ /* 0x000fe20000400000 */
[----:B------:R-:W-:Y:S01]  /*68c0*/  FFMA R0, R91, R36, R0 ;  /* 0x000000245b007223 */ /* 0x000fe20000000000 */
[C---:B------:R-:W-:Y:S01]  /*68d0*/  SHF.L.U32 R33, R118.reuse, 0x10, RZ ;  /* 0x0000001076217819 */ /* 0x040fe200000006ff */
[C---:B------:R-:W-:Y:S01]  /*68e0*/  FMUL R22, R71.reuse, R26 ;  /* 0x0000001a47167220 */ /* 0x040fe20000400000 */
[----:B------:R-:W-:Y:S01]  /*68f0*/  FMUL R26, R71, R30 ;  /* 0x0000001e471a7220 */ /* 0x000fe20000400000 */
[----:B------:R-:W-:Y:S01]  /*6900*/  FFMA R2, R91, R37, R2 ;  /* 0x000000255b027223 */ /* 0x000fe20000000002 */
[----:B------:R-:W-:Y:S01]  /*6910*/  FMUL R30, R71, R34 ;  /* 0x00000022471e7220 */ /* 0x000fe20000400000 */
[C---:B------:R-:W-:Y:S01]  /*6920*/  FFMA R3, R91.reuse, R38, R3 ;  /* 0x000000265b037223 */ /* 0x040fe20000000003 */
[----:B------:R-:W-:Y:S01]  /*6930*/  LOP3.LUT R34, R118, 0xffff0000, RZ, 0xc0, !PT ;  /* 0xffff000076227812 */ /* 0x000fe200078ec0ff */
[----:B------:R-:W-:Y:S01]  /*6940*/  FFMA R7, R91, R32, R7 ;  /* 0x000000205b077223 */ /* 0x000fe20000000007 */
[----:B------:R-:W-:Y:S01]  /*6950*/  SHF.L.U32 R32, R119, 0x10, RZ ;  /* 0x0000001077207819 */ /* 0x000fe200000006ff */
[----:B------:R-:W-:Y:S01]  /*6960*/  FFMA R4, R91, R33, R4 ;  /* 0x000000215b047223 */ /* 0x000fe20000000004 */
[----:B------:R-:W-:Y:S01]  /*6970*/  LOP3.LUT R36, R119, 0xffff0000, RZ, 0xc0, !PT ;  /* 0xffff000077247812 */ /* 0x000fe200078ec0ff */
[----:B------:R-:W-:Y:S01]  /*6980*/  FMUL R11, R71, R11 ;  /* 0x0000000b470b7220 */ /* 0x000fe20000400000 */
[C---:B------:R-:W-:Y:S01]  /*6990*/  SHF.L.U32 R33, R120.reuse, 0x10, RZ ;  /* 0x0000001078217819 */ /* 0x040fe200000006ff */
[C---:B------:R-:W-:Y:S01]  /*69a0*/  FFMA R5, R91.reuse, R34, R5 ;  /* 0x000000225b057223 */ /* 0x040fe20000000005 */
[C---:B------:R-:W-:Y:S01]  /*69b0*/  FFMA R6, R91.reuse, R32, R6 ;  /* 0x000000205b067223 */ /* 0x040fe20000000006 */
[C---:B------:R-:W-:Y:S01]  /*69c0*/  FFMA R11, R91.reuse, R36, R11 ;  /* 0x000000245b0b7223 */ /* 0x040fe2000000000b */
[----:B------:R-:W-:Y:S01]  /*69d0*/  LOP3.LUT R32, R120, 0xffff0000, RZ, 0xc0, !PT ;  /* 0xffff000078207812 */ /* 0x000fe200078ec0ff */
[----:B------:R-:W-:Y:S01]  /*69e0*/  FFMA R8, R91, R33, R8 ;  /* 0x000000215b087223 */ /* 0x000fe20000000008 */
[----:B------:R-:W-:Y:S01]  /*69f0*/  SHF.L.U32 R34, R121, 0x10, RZ ;  /* 0x0000001079227819 */ /* 0x000fe200000006ff */
[----:B------:R-:W-:Y:S01]  /*6a00*/  FMUL R15, R71, R15 ;  /* 0x0000000f470f7220 */ /* 0x000fe20000400000 */
[----:B------:R-:W-:Y:S01]  /*6a10*/  LOP3.LUT R33, R121, 0xffff0000, RZ, 0xc0, !PT ;  /* 0xffff000079217812 */ /* 0x000fe200078ec0ff */
[C---:B------:R-:W-:Y:S01]  /*6a20*/  FFMA R9, R91.reuse, R32, R9 ;  /* 0x000000205b097223 */ /* 0x040fe20000000009 */
[C---:B------:R-:W-:Y:S01]  /*6a30*/  SHF.L.U32 R36, R122.reuse, 0x10, RZ ;  /* 0x000000107a247819 */ /* 0x040fe200000006ff */
[C---:B------:R-:W-:Y:S01]  /*6a40*/  FFMA R10, R91.reuse, R34, R10 ;  /* 0x000000225b0a7223 */ /* 0x040fe2000000000a */
[----:B------:R-:W-:Y:S01]  /*6a50*/  LOP3.LUT R32, R122, 0xffff0000, RZ, 0xc0, !PT ;  /* 0xffff00007a207812 */ /* 0x000fe200078ec0ff */
[----:B------:R-:W-:Y:S01]  /*6a60*/  FFMA R15, R91, R33, R15 ;  /* 0x000000215b0f7223 */ /* 0x000fe2000000000f */
[----:B------:R-:W-:Y:S01]  /*6a70*/  SHF.L.U32 R33, R123, 0x10, RZ ;  /* 0x000000107b217819 */ /* 0x000fe200000006ff */
[----:B------:R-:W-:Y:S01]  /*6a80*/  FFMA R12, R91, R36, R12 ;  /* 0x000000245b0c7223 */ /* 0x000fe2000000000c */
[----:B------:R-:W-:Y:S01]  /*6a90*/  LOP3.LUT R34, R123, 0xffff0000, RZ, 0xc0, !PT ;  /* 0xffff00007b227812 */ /* 0x000fe200078ec0ff */
[----:B------:R-:W-:Y:S01]  /*6aa0*/  FFMA R13, R91, R32, R13 ;  /* 0x000000205b0d7223 */ /* 0x000fe2000000000d */
[C---:B----4-:R-:W-:Y:S01]  /*6ab0*/  SHF.L.U32 R32, R124.reuse, 0x10, RZ ;  /* 0x000000107c207819 */ /* 0x050fe200000006ff */
[----:B------:R-:W-:Y:S01]  /*6ac0*/  FMUL R19, R71, R19 ;  /* 0x0000001347137220 */ /* 0x000fe20000400000 */
[----:B------:R-:W-:Y:S01]  /*6ad0*/  LOP3.LUT R36, R124, 0xffff0000, RZ, 0xc0, !PT ;  /* 0xffff00007c247812 */ /* 0x000fe200078ec0ff */
[----:B------:R-:W-:Y:S01]  /*6ae0*/  FFMA R14, R91, R33, R14 ;  /* 0x000000215b0e7223 */ /* 0x000fe2000000000e */
[----:B------:R-:W-:Y:S01]  /*6af0*/  SHF.L.U32 R33, R125, 0x10, RZ ;  /* 0x000000107d217819 */ /* 0x000fe200000006ff */
[C---:B------:R-:W-:Y:S01]  /*6b00*/  FFMA R19, R91.reuse, R34, R19 ;  /* 0x000000225b137223 */ /* 0x040fe20000000013 */
[C---:B------:R-:W-:Y:S01]  /*6b10*/  FFMA R16, R91.reuse, R32, R16 ;  /* 0x000000205b107223 */ /* 0x040fe20000000010 */
[----:B------:R-:W-:Y:S01]  /*6b20*/  FFMA R17, R91, R36, R17 ;  /* 0x000000245b117223 */ /* 0x000fe20000000011 */
[----:B------:R-:W-:Y:S01]  /*6b30*/  LOP3.LUT R32, R125, 0xffff0000, RZ, 0xc0, !PT ;  /* 0xffff00007d207812 */ /* 0x000fe200078ec0ff */
[----:B------:R-:W-:Y:S01]  /*6b40*/  FFMA R18, R91, R33, R18 ;  /* 0x000000215b127223 */ /* 0x000fe20000000012 */
[C---:B------:R-:W-:Y:S01]  /*6b50*/  SHF.L.U32 R34, R126.reuse, 0x10, RZ ;  /* 0x000000107e227819 */ /* 0x040fe200000006ff */
[C---:B------:R-:W-:Y:S01]  /*6b60*/  FMUL R23, R71.reuse, R23 ;  /* 0x0000001747177220 */ /* 0x040fe20000400000 */
[----:B------:R-:W-:Y:S01]  /*6b70*/  LOP3.LUT R33, R126, 0xffff0000, RZ, 0xc0, !PT ;  /* 0xffff00007e217812 */ /* 0x000fe200078ec0ff */
[----:B------:R-:W-:Y:S01]  /*6b80*/  FMUL R27, R71, R27 ;  /* 0x0000001b471b7220 */ /* 0x000fe20000400000 */
[----:B------:R-:W-:Y:S01]  /*6b90*/  SHF.L.U32 R36, R127, 0x10, RZ ;  /* 0x000000107f247819 */ /* 0x000fe200000006ff */
[C---:B------:R-:W-:Y:S01]  /*6ba0*/  FFMA R23, R91.reuse, R32, R23 ;  /* 0x000000205b177223 */ /* 0x040fe20000000017 */
[----:B------:R-:W-:Y:S01]  /*6bb0*/  FFMA R20, R91, R34, R20 ;  /* 0x000000225b147223 */ /* 0x000fe20000000014 */
        /* <DEDUP_REMOVED lines=19> */
[C---:B------:R-:W-:Y:S02]  /*6cf0*/  FFMA R29, R91.reuse, R32, R29 ;  /* 0x000000205b1d7223 */ /* 0x040fe4000000001d */
[C---:B------:R-:W-:Y:S02]  /*6d00*/  FFMA R30, R91.reuse, R34, R30 ;  /* 0x000000225b1e7223 */ /* 0x040fe4000000001e */
[----:B------:R-:W-:Y:S01]  /*6d10*/  FFMA R35, R91, R33, R35 ;  /* 0x000000215b237223 */ /* 0x000fe20000000023 */
[----:B------:R-:W-:Y:S04]  /*6d20*/  FFMA.SAT R32, R0, -R87, 0.5 ;  /* 0x3f00000000207423 */ /* 0x000fe80000002857 */
[----:B------:R-:W-:Y:S04]  /*6d30*/  FFMA.RM R54, R32, R53, 12582913 ;  /* 0x4b40000120367423 */ /* 0x000fe80000004035 */
[----:B------:R-:W-:Y:S04]  /*6d40*/  FADD R32, R54, -12583039 ;  /* 0xcb40007f36207421 */ /* 0x000fe80000000000 */
[C---:B------:R-:W-:Y:S04]  /*6d50*/  FFMA R32, R0.reuse, -1.4426950216293334961, -R32 ;  /* 0xbfb8aa3b00207823 */ /* 0x040fe80000000820 */
[----:B------:R-:W-:Y:S01]  /*6d60*/  FFMA R32, R0, -1.925963033500011079e-08, R32 ;  /* 0xb2a5706000207823 */ /* 0x000fe20000000020 */
[C---:B------:R-:W-:Y:S03]  /*6d70*/  FFMA.SAT R33, R2.reuse, -R87, 0.5 ;  /* 0x3f00000002217423 */ /* 0x040fe60000002857 */
[----:B------:R-:W1:Y:S01]  /*6d80*/  MUFU.EX2 R88, R32 ;  /* 0x0000002000587308 */ /* 0x000e620000000800 */
[----:B------:R-:W-:Y:S04]  /*6d90*/  FFMA.RM R55, R33, R53, 12582913 ;  /* 0x4b40000121377423 */ /* 0x000fe80000004035 */
[----:B------:R-:W-:Y:S04]  /*6da0*/  FADD R33, R55, -12583039 ;  /* 0xcb40007f37217421 */ /* 0x000fe80000000000 */
[C---:B------:R-:W-:Y:S04]  /*6db0*/  FFMA R33, R2.reuse, -1.4426950216293334961, -R33 ;  /* 0xbfb8aa3b02217823 */ /* 0x040fe80000000821 */
[----:B------:R-:W-:Y:S01]  /*6dc0*/  FFMA R33, R2, -1.925963033500011079e-08, R33 ;  /* 0xb2a5706002217823 */ /* 0x000fe20000000021 */
[C---:B------:R-:W-:Y:S03]  /*6dd0*/  FFMA.SAT R34, R3.reuse, -R87, 0.5 ;  /* 0x3f00000003227423 */ /* 0x040fe60000002857 */
[----:B------:R-:W2:Y:S01]  /*6de0*/  MUFU.EX2 R90, R33 ;  /* 0x00000021005a7308 */ /* 0x000ea20000000800 */
[----:B------:R-:W-:Y:S04]  /*6df0*/  FFMA.RM R56, R34, R53, 12582913 ;  /* 0x4b40000122387423 */ /* 0x000fe80000004035 */
[----:B------:R-:W-:Y:S04]  /*6e00*/  FADD R34, R56, -12583039 ;  /* 0xcb40007f38227421 */ /* 0x000fe80000000000 */
[C---:B------:R-:W-:Y:S04]  /*6e10*/  FFMA R34, R3.reuse, -1.4426950216293334961, -R34 ;  /* 0xbfb8aa3b03227823 */ /* 0x040fe80000000822 */
[----:B------:R-:W-:Y:S01]  /*6e20*/  FFMA R34, R3, -1.925963033500011079e-08, R34 ;  /* 0xb2a5706003227823 */ /* 0x000fe20000000022 */
[----:B------:R-:W-:Y:S03]  /*6e30*/  FFMA.SAT R36, R7, -R87, 0.5 ;  /* 0x3f00000007247423 */ /* 0x000fe60000002857 */
[----:B------:R-:W3:Y:S01]  /*6e40*/  MUFU.EX2 R89, R34 ;  /* 0x0000002200597308 */ /* 0x000ee20000000800 */
[----:B------:R-:W-:Y:S04]  /*6e50*/  FFMA.RM R57, R36, R53, 12582913 ;  /* 0x4b40000124397423 */ /* 0x000fe80000004035 */
[----:B------:R-:W-:Y:S04]  /*6e60*/  FADD R36, R57, -12583039 ;  /* 0xcb40007f39247421 */ /* 0x000fe80000000000 */
[C---:B------:R-:W-:Y:S04]  /*6e70*/  FFMA R36, R7.reuse, -1.4426950216293334961, -R36 ;  /* 0xbfb8aa3b07247823 */ /* 0x040fe80000000824 */
[----:B------:R-:W-:Y:S01]  /*6e80*/  FFMA R36, R7, -1.925963033500011079e-08, R36 ;  /* 0xb2a5706007247823 */ /* 0x000fe20000000024 */
[----:B------:R-:W-:Y:S03]  /*6e90*/  FFMA.SAT R37, R4, -R87, 0.5 ;  /* 0x3f00000004257423 */ /* 0x000fe60000002857 */
[----:B------:R-:W4:Y:S01]  /*6ea0*/  MUFU.EX2 R92, R36 ;  /* 0x00000024005c7308 */ /* 0x000f220000000800 */
[----:B------:R-:W-:Y:S04]  /*6eb0*/  FFMA.RM R58, R37, R53, 12582913 ;  /* 0x4b400001253a7423 */ /* 0x000fe80000004035 */
[----:B------:R-:W-:Y:S04]  /*6ec0*/  FADD R37, R58, -12583039 ;  /* 0xcb40007f3a257421 */ /* 0x000fe80000000000 */
[C---:B------:R-:W-:Y:S04]  /*6ed0*/  FFMA R37, R4.reuse, -1.4426950216293334961, -R37 ;  /* 0xbfb8aa3b04257823 */ /* 0x040fe80000000825 */
[----:B------:R-:W-:Y:S01]  /*6ee0*/  FFMA R37, R4, -1.925963033500011079e-08, R37 ;  /* 0xb2a5706004257823 */ /* 0x000fe20000000025 */
[----:B------:R-:W-:Y:S03]  /*6ef0*/  FFMA.SAT R38, R5, -R87, 0.5 ;  /* 0x3f00000005267423 */ /* 0x000fe60000002857 */
[----:B------:R-:W5:Y:S01]  /*6f00*/  MUFU.EX2 R93, R37 ;  /* 0x00000025005d7308 */ /* 0x000f620000000800 */
        /* <DEDUP_REMOVED lines=34> */
[C---:B------:R-:W-:Y:S03]  /*7130*/  FFMA.SAT R44, R15.reuse, -R87, 0.5 ;  /* 0x3f0000000f2c7423 */ /* 0x040fe60000002857 */
        /* <DEDUP_REMOVED lines=36> */
[----:B------:R1:W5:Y:S01]  /*7380*/  MUFU.EX2 R105, R49 ;  /* 0x0000003100697308 */ /* 0x0003620000000800 */
[----:B------:R-:W-:Y:S04]  /*7390*/  FFMA.RM R78, R50, R53, 12582913 ;  /* 0x4b400001324e7423 */ /* 0x000fe80000004035 */
[----:B------:R-:W-:Y:S04]  /*73a0*/  FADD R50, R78, -12583039 ;  /* 0xcb40007f4e327421 */ /* 0x000fe80000000000 */
[C---:B------:R-:W-:Y:S04]  /*73b0*/  FFMA R50, R17.reuse, -1.4426950216293334961, -R50 ;  /* 0xbfb8aa3b11327823 */ /* 0x040fe80000000832 */
[----:B------:R-:W-:Y:S01]  /*73c0*/  FFMA R50, R17, -1.925963033500011079e-08, R50 ;  /* 0xb2a5706011327823 */ /* 0x000fe20000000032 */
[C---:B------:R-:W-:Y:S03]  /*73d0*/  FFMA.SAT R51, R18.reuse, -R87, 0.5 ;  /* 0x3f00000012337423 */ /* 0x040fe60000002857 */
[----:B------:R2:W5:Y:S01]  /*73e0*/  MUFU.EX2 R106, R50 ;  /* 0x00000032006a7308 */ /* 0x0005620000000800 */
[----:B------:R-:W-:Y:S01]  /*73f0*/  FFMA.RM R79, R51, R53, 12582913 ;  /* 0x4b400001334f7423 */ /* 0x000fe20000004035 */
[----:B-1----:R-:W-:Y:S03]  /*7400*/  @!P1 IADD3 R49, PT, PT, R69, 0x1, RZ ;  /* 0x0000000145319810 */ /* 0x002fe60007ffe0ff */
[----:B------:R-:W-:Y:S01]  /*7410*/  FADD R51, R79, -12583039 ;  /* 0xcb40007f4f337421 */ /* 0x000fe20000000000 */
[C---:B------:R-:W-:Y:S03]  /*7420*/  @!P1 ISETP.NE.AND P0, PT, R49.reuse, 0x4, PT ;  /* 0x000000043100980c */ /* 0x040fe60003f05270 */
[C---:B------:R-:W-:Y:S01]  /*7430*/  FFMA R51, R18.reuse, -1.4426950216293334961, -R51 ;  /* 0xbfb8aa3b12337823 */ /* 0x040fe20000000833 */
[----:B------:R-:W-:Y:S02]  /*7440*/  @!P1 SEL R69, R49, RZ, P0 ;  /* 0x000000ff31459207 */ /* 0x000fe40000000000 */
[----:B------:R-:W-:Y:S01]  /*7450*/  @!P1 SEL R49, RZ, 0x1, P0 ;  /* 0x00000001ff319807 */ /* 0x000fe20000000000 */
[----:B------:R-:W-:Y:S01]  /*7460*/  FFMA R51, R18, -1.925963033500011079e-08, R51 ;  /* 0xb2a5706012337823 */ /* 0x000fe20000000033 */
[----:B------:R-:W-:Y:S02]  /*7470*/  FFMA.SAT R52, R23, -R87, 0.5 ;  /* 0x3f00000017347423 */ /* 0x000fe40000002857 */
[----:B------:R-:W-:Y:S01]  /*7480*/  @!P1 LOP3.LUT R150, R150, R49, RZ, 0x3c, !PT ;  /* 0x0000003196969212 */ /* 0x000fe200078e3cff */
[----:B------:R1:W5:Y:S01]  /*7490*/  MUFU.EX2 R107, R51 ;  /* 0x00000033006b7308 */ /* 0x0003620000000800 */
[----:B------:R-:W-:Y:S01]  /*74a0*/  FFMA.RM R80, R52, R53, 12582913 ;  /* 0x4b40000134507423 */ /* 0x000fe20000004035 */
[----:B--2---:R-:W-:Y:S02]  /*74b0*/  @!P1 IADD3 R50, PT, PT, R112, 0x110, RZ ;  /* 0x0000011070329810 */ /* 0x004fe40007ffe0ff */
[----:B------:R-:W-:Y:S01]  /*74c0*/  SHF.L.U32 R49, R57, 0x17, RZ ;  /* 0x0000001739317819 */ /* 0x000fe200000006ff */
[----:B------:R-:W-:Y:S01]  /*74d0*/  FADD R52, R80, -12583039 ;  /* 0xcb40007f50347421 */ /* 0x000fe20000000000 */
[----:B------:R-:W-:Y:S03]  /*74e0*/  @!P1 LOP3.LUT R50, R50, 0xfefffff8, RZ, 0xc0, !PT ;  /* 0xfefffff832329812 */ /* 0x000fe600078ec0ff */
[C---:B------:R-:W-:Y:S01]  /*74f0*/  FFMA R52, R23.reuse, -1.4426950216293334961, -R52 ;  /* 0xbfb8aa3b17347823 */ /* 0x040fe20000000834 */
[----:B------:R2:W-:Y:S03]  /*7500*/  @!P1 SYNCS.ARRIVE.TRANS64.RED.A1T0 RZ, [R50+URZ], RZ ;  /* 0x000000ff32ff99a7 */ /* 0x0005e600081004ff */
[----:B------:R-:W-:Y:S01]  /*7510*/  FFMA R52, R23, -1.925963033500011079e-08, R52 ;  /* 0xb2a5706017347823 */ /* 0x000fe20000000034 */
[C---:B------:R-:W-:Y:S03]  /*7520*/  FFMA.SAT R81, R20.reuse, -R87, 0.5 ;  /* 0x3f00000014517423 */ /* 0x040fe60000002857 */
[----:B------:R-:W2:Y:S01]  /*7530*/  MUFU.EX2 R108, R52 ;  /* 0x00000034006c7308 */ /* 0x000ea20000000800 */
[----:B------:R-:W-:Y:S01]  /*7540*/  FFMA.RM R81, R81, R53, 12582913 ;  /* 0x4b40000151517423 */ /* 0x000fe20000004035 */
[----:B-1----:R-:W-:Y:S03]  /*7550*/  SHF.L.U32 R51, R61, 0x17, RZ ;  /* 0x000000173d337819 */ /* 0x002fe600000006ff */
[----:B------:R-:W-:Y:S04]  /*7560*/  FADD R32, R81, -12583039 ;  /* 0xcb40007f51207421 */ /* 0x000fe80000000000 */
[C---:B------:R-:W-:Y:S04]  /*7570*/  FFMA R32, R20.reuse, -1.4426950216293334961, -R32 ;  /* 0xbfb8aa3b14207823 */ /* 0x040fe80000000820 */
[----:B------:R-:W-:Y:S01]  /*7580*/  FFMA R32, R20, -1.925963033500011079e-08, R32 ;  /* 0xb2a5706014207823 */ /* 0x000fe20000000020 */
[----:B------:R-:W-:Y:S03]  /*7590*/  FFMA.SAT R33, R21, -R87, 0.5 ;  /* 0x3f00000015217423 */ /* 0x000fe60000002857 */
[----:B------:R-:W1:Y:S01]  /*75a0*/  MUFU.EX2 R109, R32 ;  /* 0x00000020006d7308 */ /* 0x000e620000000800 */
[----:B------:R-:W-:Y:S04]  /*75b0*/  FFMA.RM R82, R33, R53, 12582913 ;  /* 0x4b40000121527423 */ /* 0x000fe80000004035 */
        /* <DEDUP_REMOVED lines=9> */
[C---:B------:R-:W-:Y:S03]  /*7650*/  FFMA.SAT R36, R27.reuse, -R87, 0.5 ;  /* 0x3f0000001b247423 */ /* 0x040fe60000002857 */
[----:B------:R3:W1:Y:S01]  /*7660*/  MUFU.EX2 R111, R34 ;  /* 0x00000022006f7308 */ /* 0x0006620000000800 */
[----:B------:R-:W-:Y:S04]  /*7670*/  FFMA.RM R84, R36, R53, 12582913 ;  /* 0x4b40000124547423 */ /* 0x000fe80000004035 */
[----:B------:R-:W-:Y:S04]  /*7680*/  FADD R36, R84, -12583039 ;  /* 0xcb40007f54247421 */ /* 0x000fe80000000000 */
[C---:B------:R-:W-:Y:S04]  /*7690*/  FFMA R36, R27.reuse, -1.4426950216293334961, -R36 ;  /* 0xbfb8aa3b1b247823 */ /* 0x040fe80000000824 */
[----:B------:R-:W-:Y:S01]  /*76a0*/  FFMA R36, R27, -1.925963033500011079e-08, R36 ;  /* 0xb2a570601b247823 */ /* 0x000fe20000000024 */
[----:B------:R-:W-:Y:S03]  /*76b0*/  FFMA.SAT R37, R24, -R87, 0.5 ;  /* 0x3f00000018257423 */ /* 0x000fe60000002857 */
[----:B------:R4:W1:Y:S01]  /*76c0*/  MUFU.EX2 R112, R36 ;  /* 0x0000002400707308 */ /* 0x0008620000000800 */
[----:B------:R-:W-:Y:S01]  /*76d0*/  FFMA.RM R85, R37, R53, 12582913 ;  /* 0x4b40000125557423 */ /* 0x000fe20000004035 */
[----:B---3--:R-:W-:Y:S03]  /*76e0*/  SHF.L.U32 R34, R54, 0x17, RZ ;  /* 0x0000001736227819 */ /* 0x008fe600000006ff */
[----:B------:R-:W-:Y:S04]  /*76f0*/  FADD R37, R85, -12583039 ;  /* 0xcb40007f55257421 */ /* 0x000fe80000000000 */
[C---:B------:R-:W-:Y:S04]  /*7700*/  FFMA R37, R24.reuse, -1.4426950216293334961, -R37 ;  /* 0xbfb8aa3b18257823 */ /* 0x040fe80000000825 */
[----:B------:R-:W-:Y:S01]  /*7710*/  FFMA R37, R24, -1.925963033500011079e-08, R37 ;  /* 0xb2a5706018257823 */ /* 0x000fe20000000025 */
[----:B------:R-:W-:Y:S03]  /*7720*/  FFMA.SAT R38, R25, -R87, 0.5 ;  /* 0x3f00000019267423 */ /* 0x000fe60000002857 */
[----:B------:R3:W1:Y:S01]  /*7730*/  MUFU.EX2 R113, R37 ;  /* 0x0000002500717308 */ /* 0x0006620000000800 */
[----:B------:R-:W-:Y:S01]  /*7740*/  FFMA.RM R86, R38, R53, 12582913 ;  /* 0x4b40000126567423 */ /* 0x000fe20000004035 */
[----:B----4-:R-:W-:Y:S02]  /*7750*/  SHF.L.U32 R36, R55, 0x17, RZ ;  /* 0x0000001737247819 */ /* 0x010fe400000006ff */
[----:B------:R-:W-:Y:S01]  /*7760*/  SHF.L.U32 R55, R82, 0x17, RZ ;  /* 0x0000001752377819 */ /* 0x000fe200000006ff */
[----:B------:R-:W-:Y:S04]  /*7770*/  FADD R38, R86, -12583039 ;  /* 0xcb40007f56267421 */ /* 0x000fe80000000000 */
[C---:B------:R-:W-:Y:S04]  /*7780*/  FFMA R38, R25.reuse, -1.4426950216293334961, -R38 ;  /* 0xbfb8aa3b19267823 */ /* 0x040fe80000000826 */
[----:B------:R-:W-:Y:S01]  /*7790*/  FFMA R38, R25, -1.925963033500011079e-08, R38 ;  /* 0xb2a5706019267823 */ /* 0x000fe20000000026 */
[----:B------:R-:W-:Y:S03]  /*77a0*/  FFMA.SAT R39, R26, -R87, 0.5 ;  /* 0x3f0000001a277423 */ /* 0x000fe60000002857 */
[----:B------:R4:W1:Y:S01]  /*77b0*/  MUFU.EX2 R114, R38 ;  /* 0x0000002600727308 */ /* 0x0008620000000800 */
[----:B------:R-:W-:Y:S01]  /*77c0*/  FFMA.RM R43, R39, R53, 12582913 ;  /* 0x4b400001272b7423 */ /* 0x000fe20000004035 */
[----:B---3--:R-:W-:Y:S03]  /*77d0*/  SHF.L.U32 R37, R56, 0x17, RZ ;  /* 0x0000001738257819 */ /* 0x008fe600000006ff */
[C---:B------:R-:W-:Y:S01]  /*77e0*/  FADD R39, R43.reuse, -12583039 ;  /* 0xcb40007f2b277421 */ /* 0x040fe20000000000 */
[----:B------:R-:W-:Y:S03]  /*77f0*/  SHF.L.U32 R43, R43, 0x17, RZ ;  /* 0x000000172b2b7819 */ /* 0x000fe600000006ff */
[C---:B------:R-:W-:Y:S04]  /*7800*/  FFMA R39, R26.reuse, -1.4426950216293334961, -R39 ;  /* 0xbfb8aa3b1a277823 */ /* 0x040fe80000000827 */
[----:B------:R-:W-:Y:S01]  /*7810*/  FFMA R39, R26, -1.925963033500011079e-08, R39 ;  /* 0xb2a570601a277823 */ /* 0x000fe20000000027 */
[C---:B------:R-:W-:Y:S01]  /*7820*/  FFMA.SAT R40, R31.reuse, -R87, 0.5 ;  /* 0x3f0000001f287423 */ /* 0x040fe20000002857 */
[----:B----4-:R-:W-:Y:S03]  /*7830*/  SHF.L.U32 R38, R58, 0x17, RZ ;  /* 0x000000173a267819 */ /* 0x010fe600000006ff */
[----:B------:R-:W-:Y:S04]  /*7840*/  FFMA.RM R44, R40, R53, 12582913 ;  /* 0x4b400001282c7423 */ /* 0x000fe80000004035 */
[----:B------:R-:W-:Y:S04]  /*7850*/  FADD R40, R44, -12583039 ;  /* 0xcb40007f2c287421 */ /* 0x000fe80000000000 */
[C---:B------:R-:W-:Y:S04]  /*7860*/  FFMA R40, R31.reuse, -1.4426950216293334961, -R40 ;  /* 0xbfb8aa3b1f287823 */ /* 0x040fe80000000828 */
[----:B------:R-:W-:Y:S01]  /*7870*/  FFMA R40, R31, -1.925963033500011079e-08, R40 ;  /* 0xb2a570601f287823 */ /* 0x000fe20000000028 */
[C---:B------:R-:W-:Y:S04]  /*7880*/  FFMA.SAT R41, R28.reuse, -R87, 0.5 ;  /* 0x3f0000001c297423 */ /* 0x040fe80000002857 */
        /* <DEDUP_REMOVED lines=14> */
[----:B------:R-:W-:Y:S04]  /*7970*/  FFMA.SAT R33, R35, -R87, 0.5 ;  /* 0x3f00000023217423 */ /* 0x000fe80000002857 */
[----:B------:R-:W-:Y:S04]  /*7980*/  FFMA.RM R48, R33, R53, 12582913 ;  /* 0x4b40000121307423 */ /* 0x000fe80000004035 */
[----:B------:R-:W-:Y:S04]  /*7990*/  FADD R33, R48, -12583039 ;  /* 0xcb40007f30217421 */ /* 0x000fe80000000000 */
[C---:B------:R-:W-:Y:S04]  /*79a0*/  FFMA R33, R35.reuse, -1.4426950216293334961, -R33 ;  /* 0xbfb8aa3b23217823 */ /* 0x040fe80000000821 */
[----:B------:R-:W-:Y:S01]  /*79b0*/  FFMA R33, R35, -1.925963033500011079e-08, R33 ;  /* 0xb2a5706023217823 */ /* 0x000fe20000000021 */
[----:B------:R-:W-:Y:S01]  /*79c0*/  FFMA R34, R88, R34, 1 ;  /* 0x3f80000058227423 */ /* 0x000fe20000000022 */
[----:B------:R-:W-:Y:S01]  /*79d0*/  FFMA R90, R90, R36, 1 ;  /* 0x3f8000005a5a7423 */ /* 0x000fe20000000024 */
[----:B------:R-:W-:Y:S01]  /*79e0*/  FFMA R36, R89, R37, 1 ;  /* 0x3f80000059247423 */ /* 0x000fe20000000025 */
[----:B------:R-:W-:Y:S01]  /*79f0*/  FFMA R37, R92, R49, 1 ;  /* 0x3f8000005c257423 */ /* 0x000fe20000000031 */
[----:B------:R-:W-:Y:S01]  /*7a00*/  SHF.L.U32 R49, R59, 0x17, RZ ;  /* 0x000000173b317819 */ /* 0x000fe200000006ff */
[----:B-----5:R-:W-:Y:S01]  /*7a10*/  FFMA R38, R93, R38, 1 ;  /* 0x3f8000005d267423 */ /* 0x020fe20000000026 */
[----:B--2---:R-:W-:Y:S04]  /*7a20*/  IADD3 R50, PT, PT, R34, 0x1800000, RZ ;  /* 0x0180000022327810 */ /* 0x004fe80007ffe0ff */
[----:B------:R-:W-:Y:S04]  /*7a30*/  LOP3.LUT R50, R50, 0x7f800000, RZ, 0xc0, !PT ;  /* 0x7f80000032327812 */ /* 0x000fe800078ec0ff */
[----:B------:R-:W-:Y:S02]  /*7a40*/  ISETP.GT.U32.AND P0, PT, R50, 0x1ffffff, PT ;  /* 0x01ffffff3200780c */ /* 0x000fe40003f04070 */
[----:B------:R-:W-:Y:S02]  /*7a50*/  SHF.L.U32 R50, R60, 0x17, RZ ;  /* 0x000000173c327819 */ /* 0x000fe400000006ff */
[----:B------:R2:W3:Y:S02]  /*7a60*/  MUFU.EX2 R60, R39 ;  /* 0x00000027003c7308 */ /* 0x0004e40000000800 */
[----:B--2---:R-:W-:Y:S01]  /*7a70*/  FFMA R39, R94, R49, 1 ;  /* 0x3f8000005e277423 */ /* 0x004fe20000000031 */
[----:B------:R-:W-:Y:S01]  /*7a80*/  SHF.L.U32 R49, R62, 0x17, RZ ;  /* 0x000000173e317819 */ /* 0x000fe200000006ff */
[----:B------:R-:W-:Y:S01]  /*7a90*/  FFMA R56, R95, R50, 1 ;  /* 0x3f8000005f387423 */ /* 0x000fe20000000032 */
[----:B------:R-:W-:Y:S01]  /*7aa0*/  SHF.L.U32 R50, R63, 0x17, RZ ;  /* 0x000000173f327819 */ /* 0x000fe200000006ff */
[----:B------:R-:W-:Y:S04]  /*7ab0*/  FFMA R53, R96, R51, 1 ;  /* 0x3f80000060357423 */ /* 0x000fe80000000033 */
[----:B------:R2:W4:Y:S01]  /*7ac0*/  MUFU.EX2 R63, R40 ;  /* 0x00000028003f7308 */ /* 0x0005220000000800 */
[----:B------:R-:W-:Y:S01]  /*7ad0*/  SHF.L.U32 R51, R64, 0x17, RZ ;  /* 0x0000001740337819 */ /* 0x000fe200000006ff */
[----:B------:R-:W-:Y:S01]  /*7ae0*/  FFMA R89, R97, R49, 1 ;  /* 0x3f80000061597423 */ /* 0x000fe20000000031 */
[----:B------:R-:W-:Y:S01]  /*7af0*/  SHF.L.U32 R49, R73, 0x17, RZ ;  /* 0x0000001749317819 */ /* 0x000fe200000006ff */
[----:B------:R-:W-:Y:S01]  /*7b00*/  FFMA R88, R98, R50, 1 ;  /* 0x3f80000062587423 */ /* 0x000fe20000000032 */
[----:B------:R-:W-:Y:S01]  /*7b10*/  SHF.L.U32 R50, R74, 0x17, RZ ;  /* 0x000000174a327819 */ /* 0x000fe200000006ff */
[----:B------:R-:W-:Y:S01]  /*7b20*/  FFMA R87, R99, R51, 1 ;  /* 0x3f80000063577423 */ /* 0x000fe20000000033 */
[----:B------:R-:W-:Y:S03]  /*7b30*/  SHF.L.U32 R51, R78, 0x17, RZ ;  /* 0x000000174e337819 */ /* 0x000fe600000006ff */
[----:B------:R5:W4:Y:S10]  /*7b40*/  MUFU.EX2 R64, R41 ;  /* 0x0000002900407308 */ /* 0x000b340000000800 */
[----:B------:R1:W-:Y:S01]  /*7b50*/  MUFU.EX2 R73, R32 ;  /* 0x0000002000497308 */ /* 0x0003e20000000800 */
[----:B--2---:R-:W-:Y:S05]  /*7b60*/  SHF.L.U32 R40, R72, 0x17, RZ ;  /* 0x0000001748287819 */ /* 0x004fea00000006ff */
[----:B------:R-:W-:Y:S01]  /*7b70*/  FFMA R62, R100, R40, 1 ;  /* 0x3f800000643e7423 */ /* 0x000fe20000000028 */
[----:B------:R-:W-:Y:S03]  /*7b80*/  SHF.L.U32 R40, R75, 0x17, RZ ;  /* 0x000000174b287819 */ /* 0x000fe600000006ff */
[----:B------:R2:W4:Y:S01]  /*7b90*/  MUFU.EX2 R72, R42 ;  /* 0x0000002a00487308 */ /* 0x0005220000000800 */
[----:B-----5:R-:W-:Y:S01]  /*7ba0*/  SHF.L.U32 R41, R76, 0x17, RZ ;  /* 0x000000174c297819 */ /* 0x020fe200000006ff */
[----:B------:R-:W-:Y:S01]  /*7bb0*/  FFMA R52, R101, R49, 1 ;  /* 0x3f80000065347423 */ /* 0x000fe20000000031 */
[----:B------:R-:W-:Y:S01]  /*7bc0*/  FFMA R49, R102, R50, 1 ;  /* 0x3f80000066317423 */ /* 0x000fe20000000032 */
[----:B------:R-:W-:Y:S01]  /*7bd0*/  SHF.L.U32 R50, R77, 0x17, RZ ;  /* 0x000000174d327819 */ /* 0x000fe200000006ff */
[----:B------:R-:W-:Y:S01]  /*7be0*/  FFMA R77, R103, R40, 1 ;  /* 0x3f800000674d7423 */ /* 0x000fe20000000028 */
[----:B------:R-:W-:Y:S01]  /*7bf0*/  SHF.L.U32 R40, R79, 0x17, RZ ;  /* 0x000000174f287819 */ /* 0x000fe200000006ff */
[----:B------:R-:W-:Y:S01]  /*7c00*/  FFMA R61, R104, R41, 1 ;  /* 0x3f800000683d7423 */ /* 0x000fe20000000029 */
[----:B------:R-:W-:Y:S01]  /*7c10*/  SHF.L.U32 R41, R80, 0x17, RZ ;  /* 0x0000001750297819 */ /* 0x000fe200000006ff */
[----:B------:R-:W-:Y:S01]  /*7c20*/  FFMA R50, R105, R50, 1 ;  /* 0x3f80000069327423 */ /* 0x000fe20000000032 */
[----:B-1----:R-:W-:Y:S01]  /*7c30*/  SHF.L.U32 R32, R83, 0x17, RZ ;  /* 0x0000001753207819 */ /* 0x002fe200000006ff */
[----:B------:R-:W-:Y:S01]  /*7c40*/  FFMA R51, R106, R51, 1 ;  /* 0x3f8000006a337423 */ /* 0x000fe20000000033 */
[----:B------:R-:W-:Y:S01]  /*7c50*/  FFMA R76, R107, R40, 1 ;  /* 0x3f8000006b4c7423 */ /* 0x000fe20000000028 */
[----:B------:R-:W-:Y:S01]  /*7c60*/  SHF.L.U32 R40, R84, 0x17, RZ ;  /* 0x0000001754287819 */ /* 0x000fe200000006ff */
[----:B------:R-:W-:Y:S01]  /*7c70*/  FFMA R57, R108, R41, 1 ;  /* 0x3f8000006c397423 */ /* 0x000fe20000000029 */
[----:B------:R-:W-:Y:S02]  /*7c80*/  SHF.L.U32 R41, R85, 0x17, RZ ;  /* 0x0000001755297819 */ /* 0x000fe400000006ff */
[----:B--2---:R-:W-:Y:S05]  /*7c90*/  SHF.L.U32 R42, R81, 0x17, RZ ;  /* 0x00000017512a7819 */ /* 0x004fea00000006ff */
[----:B------:R-:W-:Y:S01]  /*7ca0*/  FFMA R54, R109, R42, 1 ;  /* 0x3f8000006d367423 */ /* 0x000fe2000000002a */
[----:B------:R-:W-:Y:S01]  /*7cb0*/  FFMA R55, R110, R55, 1 ;  /* 0x3f8000006e377423 */ /* 0x000fe20000000037 */
[----:B------:R1:W2:Y:S01]  /*7cc0*/  MUFU.EX2 R42, R33 ;  /* 0x00000021002a7308 */ /* 0x0002a20000000800 */
[----:B------:R-:W-:Y:S01]  /*7cd0*/  FFMA R79, R111, R32, 1 ;  /* 0x3f8000006f4f7423 */ /* 0x000fe20000000020 */
[----:B------:R-:W-:Y:S01]  /*7ce0*/  SHF.L.U32 R32, R44, 0x17, RZ ;  /* 0x000000172c207819 */ /* 0x000fe200000006ff */
[----:B------:R-:W-:Y:S01]  /*7cf0*/  FFMA R75, R112, R40, 1 ;  /* 0x3f800000704b7423 */ /* 0x000fe20000000028 */
[----:B------:R-:W-:Y:S01]  /*7d00*/  SHF.L.U32 R40, R46, 0x17, RZ ;  /* 0x000000172e287819 */ /* 0x000fe200000006ff */
[----:B------:R-:W-:Y:S01]  /*7d10*/  FFMA R58, R113, R41, 1 ;  /* 0x3f800000713a7423 */ /* 0x000fe20000000029 */
[----:B------:R-:W-:Y:S02]  /*7d20*/  SHF.L.U32 R41, R47, 0x17, RZ ;  /* 0x000000172f297819 */ /* 0x000fe400000006ff */
[----:B-1----:R-:W-:Y:S05]  /*7d30*/  SHF.L.U32 R33, R86, 0x17, RZ ;  /* 0x0000001756217819 */ /* 0x002fea00000006ff */
[----:B------:R-:W-:Y:S01]  /*7d40*/  FFMA R59, R114, R33, 1 ;  /* 0x3f800000723b7423 */ /* 0x000fe20000000021 */
[----:B------:R-:W-:Y:S01]  /*7d50*/  SHF.L.U32 R33, R45, 0x17, RZ ;  /* 0x000000172d217819 */ /* 0x000fe200000006ff */
[----:B---3--:R-:W-:Y:S01]  /*7d60*/  FFMA R60, R60, R43, 1 ;  /* 0x3f8000003c3c7423 */ /* 0x008fe2000000002b */
[----:B------:R-:W-:Y:S01]  /*7d70*/  SHF.L.U32 R43, R48, 0x17, RZ ;  /* 0x00000017302b7819 */ /* 0x000fe200000006ff */
[----:B----4-:R-:W-:Y:S02]  /*7d80*/  FFMA R78, R63, R32, 1 ;  /* 0x3f8000003f4e7423 */ /* 0x010fe40000000020 */
[----:B------:R-:W-:Y:S01]  /*7d90*/  FFMA R74, R64, R33, 1 ;  /* 0x3f800000404a7423 */ /* 0x000fe20000000021 */
[----:B------:R-:W-:Y:S01]  /*7da0*/  FFMA R63, R72, R40, 1 ;  /* 0x3f800000483f7423 */ /* 0x000fe20000000028 */
[----:B------:R-:W-:Y:S01]  /*7db0*/  FFMA R73, R73, R41, 1 ;  /* 0x3f80000049497423 */ /* 0x000fe20000000029 */
[----:B--2---:R-:W-:Y:S01]  /*7dc0*/  FFMA R72, R42, R43, 1 ;  /* 0x3f8000002a487423 */ /* 0x004fe2000000002b */
[----:B------:R-:W-:Y:S06]  /*7dd0*/  @P0 BRA `(.L_x_125) ;  /* 0x0000000000140947 */ /* 0x000fec0003800000 */
[----:B------:R-:W-:Y:S02]  /*7de0*/  MOV R83, R34 ;  /* 0x0000002200537202 */ /* 0x000fe40000000f00 */
[----:B------:R-:W-:Y:S02]  /*7df0*/  MOV R82, 0x7e10 ;  /* 0x00007e1000527802 */ /* 0x000fe40000000f00 */
[----:B------:R-:W-:Y:S05]  /*7e00*/  CALL.REL.NOINC `($__internal_3_$__cuda_sm20_rcp_rn_f32_slowpath) ;  /* 0x0000003400bc7944 */ /* 0x000fea0003c00000 */
[----:B------:R-:W-:Y:S01]  /*7e10*/  MOV R32, R64 ;  /* 0x0000004000207202 */ /* 0x000fe20000000f00 */
[----:B------:R-:W-:Y:S05]  /*7e20*/  BRA `(.L_x_126) ;  /* 0x0000000000107947 */ /* 0x000fea0003800000 */
.L_x_125:
[----:B------:R-:W1:Y:S02]  /*7e30*/  MUFU.RCP R32, R34 ;  /* 0x0000002200207308 */ /* 0x000e640000001000 */
[----:B-1----:R-:W-:Y:S04]  /*7e40*/  FFMA R34, R34, R32, -1 ;  /* 0xbf80000022227423 */ /* 0x002fe80000000020 */
[----:B------:R-:W-:Y:S04]  /*7e50*/  FADD.FTZ R34, -R34, -RZ ;  /* 0x800000ff22227221 */ /* 0x000fe80000010100 */
[----:B------:R-:W-:Y:S07]  /*7e60*/  FFMA R32, R32, R34, R32 ;  /* 0x0000002220207223 */ /* 0x000fee0000000020 */
.L_x_126:
[----:B------:R-:W-:Y:S05]  /*7e70*/  BSYNC.RECONVERGENT B1 ;  /* 0x0000000000017941 */ /* 0x000fea0003800200 */
.L_x_124:
[----:B------:R-:W-:Y:S01]  /*7e80*/  VIADD R33, R90, 0x1800000 ;  /* 0x018000005a217836 */ /* 0x000fe20000000000 */
[----:B------:R-:W-:Y:S04]  /*7e90*/  BSSY.RECONVERGENT B1, `(.L_x_127) ;  /* 0x000000e000017945 */ /* 0x000fe80003800200 */
[----:B------:R-:W-:Y:S04]  /*7ea0*/  LOP3.LUT R33, R33, 0x7f800000, RZ, 0xc0, !PT ;  /* 0x7f80000021217812 */ /* 0x000fe800078ec0ff */
[----:B------:R-:W-:Y:S11]  /*7eb0*/  ISETP.GT.U32.AND P0, PT, R33, 0x1ffffff, PT ;  /* 0x01ffffff2100780c */ /* 0x000ff60003f04070 */
[----:B------:R-:W-:Y:S02]  /*7ec0*/  @!UPT UIADD3 URZ, UPT, UPT, URZ, URZ, URZ ;  /* 0x000000fffffff290 */ /* 0x000fe4000fffe0ff */
[----:B------:R-:W-:Y:S05]  /*7ed0*/  @P0 BRA `(.L_x_128) ;  /* 0x0000000000140947 */ /* 0x000fea0003800000 */
[----:B------:R-:W-:Y:S02]  /*7ee0*/  MOV R83, R90 ;  /* 0x0000005a00537202 */ /* 0x000fe40000000f00 */
[----:B------:R-:W-:Y:S02]  /*7ef0*/  MOV R82, 0x7f10 ;  /* 0x00007f1000527802 */ /* 0x000fe40000000f00 */
[----:B------:R-:W-:Y:S05]  /*7f00*/  CALL.REL.NOINC `($__internal_3_$__cuda_sm20_rcp_rn_f32_slowpath) ;  /* 0x00000034007c7944 */ /* 0x000fea0003c00000 */
[----:B------:R-:W-:Y:S01]  /*7f10*/  MOV R33, R64 ;  /* 0x0000004000217202 */ /* 0x000fe20000000f00 */
[----:B------:R-:W-:Y:S05]  /*7f20*/  BRA `(.L_x_129) ;  /* 0x0000000000107947 */ /* 0x000fea0003800000 */
.L_x_128:
[----:B------:R-:W1:Y:S02]  /*7f30*/  MUFU.RCP R33, R90 ;  /* 0x0000005a00217308 */ /* 0x000e640000001000 */
[----:B-1----:R-:W-:Y:S04]  /*7f40*/  FFMA R34, R90, R33, -1 ;  /* 0xbf8000005a227423 */ /* 0x002fe80000000021 */
[----:B------:R-:W-:Y:S04]  /*7f50*/  FADD.FTZ R34, -R34, -RZ ;  /* 0x800000ff22227221 */ /* 0x000fe80000010100 */
[----:B------:R-:W-:Y:S07]  /*7f60*/  FFMA R33, R33, R34, R33 ;  /* 0x0000002221217223 */ /* 0x000fee0000000021 */
.L_x_129:
[----:B------:R-:W-:Y:S05]  /*7f70*/  BSYNC.RECONVERGENT B1 ;  /* 0x0000000000017941 */ /* 0x000fea0003800200 */
.L_x_127:
        /* <DEDUP_REMOVED lines=11> */
.L_x_131:
[----:B------:R-:W1:Y:S02]  /*8030*/  MUFU.RCP R34, R36 ;  /* 0x0000002400227308 */ /* 0x000e640000001000 */
[----:B-1----:R-:W-:Y:S04]  /*8040*/  FFMA R36, R36, R34, -1 ;  /* 0xbf80000024247423 */ /* 0x002fe80000000022 */
[----:B------:R-:W-:Y:S04]  /*8050*/  FADD.FTZ R36, -R36, -RZ ;  /* 0x800000ff24247221 */ /* 0x000fe80000010100 */
[----:B------:R-:W-:Y:S07]  /*8060*/  FFMA R34, R34, R36, R34 ;  /* 0x0000002422227223 */ /* 0x000fee0000000022 */
.L_x_132:
[----:B------:R-:W-:Y:S05]  /*8070*/  BSYNC.RECONVERGENT B1 ;  /* 0x0000000000017941 */ /* 0x000fea0003800200 */
.L_x_130:
        /* <DEDUP_REMOVED lines=11> */
.L_x_134:
[----:B------:R-:W1:Y:S02]  /*8130*/  MUFU.RCP R36, R37 ;  /* 0x0000002500247308 */ /* 0x000e640000001000 */
[----:B-1----:R-:W-:Y:S04]  /*8140*/  FFMA R37, R37, R36, -1 ;  /* 0xbf80000025257423 */ /* 0x002fe80000000024 */
[----:B------:R-:W-:Y:S04]  /*8150*/  FADD.FTZ R37, -R37, -RZ ;  /* 0x800000ff25257221 */ /* 0x000fe80000010100 */
[----:B------:R-:W-:Y:S07]  /*8160*/  FFMA R36, R36, R37, R36 ;  /* 0x0000002524247223 */ /* 0x000fee0000000024 */
.L_x_135:
[----:B------:R-:W-:Y:S05]  /*8170*/  BSYNC.RECONVERGENT B1 ;  /* 0x0000000000017941 */ /* 0x000fea0003800200 */
.L_x_133:
        /* <DEDUP_REMOVED lines=11> */
.L_x_137:
[----:B------:R-:W1:Y:S02]  /*8230*/  MUFU.RCP R37, R38 ;  /* 0x0000002600257308 */ /* 0x000e640000001000 */
[----:B-1----:R-:W-:Y:S04]  /*8240*/  FFMA R38, R38, R37, -1 ;  /* 0xbf80000026267423 */ /* 0x002fe80000000025 */
[----:B------:R-:W-:Y:S04]  /*8250*/  FADD.FTZ R38, -R38, -RZ ;  /* 0x800000ff26267221 */ /* 0x000fe80000010100 */
[----:B------:R-:W-:Y:S07]  /*8260*/  FFMA R37, R37, R38, R37 ;  /* 0x0000002625257223 */ /* 0x000fee0000000025 */
.L_x_138:
[----:B------:R-:W-:Y:S05]  /*8270*/  BSYNC.RECONVERGENT B1 ;  /* 0x0000000000017941 */ /* 0x000fea0003800200 */
.L_x_136:
        /* <DEDUP_REMOVED lines=11> */
.L_x_140:
[----:B------:R-:W1:Y:S02]  /*8330*/  MUFU.RCP R38, R39 ;  /* 0x0000002700267308 */ /* 0x000e640000001000 */
[----:B-1----:R-:W-:Y:S04]  /*8340*/  FFMA R39, R39, R38, -1 ;  /* 0xbf80000027277423 */ /* 0x002fe80000000026 */
[----:B------:R-:W-:Y:S04]  /*8350*/  FADD.FTZ R39, -R39, -RZ ;  /* 0x800000ff27277221 */ /* 0x000fe80000010100 */
[----:B------:R-:W-:Y:S07]  /*8360*/  FFMA R38, R38, R39, R38 ;  /* 0x0000002726267223 */ /* 0x000fee0000000026 */
.L_x_141:
[----:B------:R-:W-:Y:S05]  /*8370*/  BSYNC.RECONVERGENT B1 ;  /* 0x0000000000017941 */ /* 0x000fea0003800200 */
.L_x_139:
        /* <DEDUP_REMOVED lines=11> */
.L_x_143:
[----:B------:R-:W1:Y:S02]  /*8430*/  MUFU.RCP R39, R56 ;  /* 0x0000003800277308 */ /* 0x000e640000001000 */
[----:B-1----:R-:W-:Y:S04]  /*8440*/  FFMA R40, R56, R39, -1 ;  /* 0xbf80000038287423 */ /* 0x002fe80000000027 */
[----:B------:R-:W-:Y:S04]  /*8450*/  FADD.FTZ R40, -R40, -RZ ;  /* 0x800000ff28287221 */ /* 0x000fe80000010100 */
[----:B------:R-:W-:Y:S07]  /*8460*/  FFMA R39, R39, R40, R39 ;  /* 0x0000002827277223 */ /* 0x000fee0000000027 */
.L_x_144:
[----:B------:R-:W-:Y:S05]  /*8470*/  BSYNC.RECONVERGENT B1 ;  /* 0x0000000000017941 */ /* 0x000fea0003800200 */
.L_x_142:
        /* <DEDUP_REMOVED lines=11> */
.L_x_146:
[----:B------:R-:W1:Y:S02]  /*8530*/  MUFU.RCP R40, R53 ;  /* 0x0000003500287308 */ /* 0x000e640000001000 */
[----:B-1----:R-:W-:Y:S04]  /*8540*/  FFMA R41, R53, R40, -1 ;  /* 0xbf80000035297423 */ /* 0x002fe80000000028 */
[----:B------:R-:W-:Y:S04]  /*8550*/  FADD.FTZ R41, -R41, -RZ ;  /* 0x800000ff29297221 */ /* 0x000fe80000010100 */
[----:B------:R-:W-:Y:S07]  /*8560*/  FFMA R40, R40, R41, R40 ;  /* 0x0000002928287223 */ /* 0x000fee0000000028 */
.L_x_147:
[----:B------:R-:W-:Y:S05]  /*8570*/  BSYNC.RECONVERGENT B1 ;  /* 0x0000000000017941 */ /* 0x000fea0003800200 */
.L_x_145:
        /* <DEDUP_REMOVED lines=11> */
.L_x_149:
[----:B------:R-:W1:Y:S02]  /*8630*/  MUFU.RCP R41, R89 ;  /* 0x0000005900297308 */ /* 0x000e640000001000 */
[----:B-1----:R-:W-:Y:S04]  /*8640*/  FFMA R42, R89, R41, -1 ;  /* 0xbf800000592a7423 */ /* 0x002fe80000000029 */
[----:B------:R-:W-:Y:S04]  /*8650*/  FADD.FTZ R42, -R42, -RZ ;  /* 0x800000ff2a2a7221 */ /* 0x000fe80000010100 */
[----:B------:R-:W-:Y:S07]  /*8660*/  FFMA R41, R41, R42, R41 ;  /* 0x0000002a29297223 */ /* 0x000fee0000000029 */
.L_x_150:
[----:B------:R-:W-:Y:S05]  /*8670*/  BSYNC.RECONVERGENT B1 ;  /* 0x0000000000017941 */ /* 0x000fea0003800200 */
.L_x_148:
        /* <DEDUP_REMOVED lines=11> */
.L_x_152:
[----:B------:R-:W1:Y:S02]  /*8730*/  MUFU.RCP R42, R88 ;  /* 0x00000058002a7308 */ /* 0x000e640000001000 */
[----:B-1----:R-:W-:Y:S04]  /*8740*/  FFMA R43, R88, R42, -1 ;  /* 0xbf800000582b7423 */ /* 0x002fe8000000002a */
[----:B------:R-:W-:Y:S04]  /*8750*/  FADD.FTZ R43, -R43, -RZ ;  /* 0x800000ff2b2b7221 */ /* 0x000fe80000010100 */
[----:B------:R-:W-:Y:S07]  /*8760*/  FFMA R42, R42, R43, R42 ;  /* 0x0000002b2a2a7223 */ /* 0x000fee000000002a */
.L_x_153:
[----:B------:R-:W-:Y:S05]  /*8770*/  BSYNC.RECONVERGENT B1 ;  /* 0x0000000000017941 */ /* 0x000fea0003800200 */
.L_x_151:
        /* <DEDUP_REMOVED lines=11> */
.L_x_155:
[----:B------:R-:W1:Y:S02]  /*8830*/  MUFU.RCP R43, R87 ;  /* 0x00000057002b7308 */ /* 0x000e640000001000 */
[----:B-1----:R-:W-:Y:S04]  /*8840*/  FFMA R44, R87, R43, -1 ;  /* 0xbf800000572c7423 */ /* 0x002fe8000000002b */
[----:B------:R-:W-:Y:S04]  /*8850*/  FADD.FTZ R44, -R44, -RZ ;  /* 0x800000ff2c2c7221 */ /* 0x000fe80000010100 */
[----:B------:R-:W-:Y:S07]  /*8860*/  FFMA R43, R43, R44, R43 ;  /* 0x0000002c2b2b7223 */ /* 0x000fee000000002b */
.L_x_156:
[----:B------:R-:W-:Y:S05]  /*8870*/  BSYNC.RECONVERGENT B1 ;  /* 0x0000000000017941 */ /* 0x000fea0003800200 */
.L_x_154:
        /* <DEDUP_REMOVED lines=11> */
.L_x_158:
[----:B------:R-:W1:Y:S02]  /*8930*/  MUFU.RCP R44, R62 ;  /* 0x0000003e002c7308 */ /* 0x000e640000001000 */
[----:B-1----:R-:W-:Y:S04]  /*8940*/  FFMA R45, R62, R44, -1 ;  /* 0xbf8000003e2d7423 */ /* 0x002fe8000000002c */
[----:B------:R-:W-:Y:S04]  /*8950*/  FADD.FTZ R45, -R45, -RZ ;  /* 0x800000ff2d2d7221 */ /* 0x000fe80000010100 */
[----:B------:R-:W-:Y:S07]  /*8960*/  FFMA R44, R44, R45, R44 ;  /* 0x0000002d2c2c7223 */ /* 0x000fee000000002c */
.L_x_159:
[----:B------:R-:W-:Y:S05]  /*8970*/  BSYNC.RECONVERGENT B1 ;  /* 0x0000000000017941 */ /* 0x000fea0003800200 */
.L_x_157:
        /* <DEDUP_REMOVED lines=11> */
.L_x_161:
[----:B------:R-:W1:Y:S02]  /*8a30*/  MUFU.RCP R45, R52 ;  /* 0x00000034002d7308 */ /* 0x000e640000001000 */
[----:B-1----:R-:W-:Y:S04]  /*8a40*/  FFMA R46, R52, R45, -1 ;  /* 0xbf800000342e7423 */ /* 0x002fe8000000002d */
[----:B------:R-:W-:Y:S04]  /*8a50*/  FADD.FTZ R46, -R46, -RZ ;  /* 0x800000ff2e2e7221 */ /* 0x000fe80000010100 */
[----:B------:R-:W-:Y:S07]  /*8a60*/  FFMA R45, R45, R46, R45 ;  /* 0x0000002e2d2d7223 */ /* 0x000fee000000002d */
.L_x_162:
[----:B------:R-:W-:Y:S05]  /*8a70*/  BSYNC.RECONVERGENT B1 ;  /* 0x0000000000017941 */ /* 0x000fea0003800200 */
.L_x_160:
        /* <DEDUP_REMOVED lines=11> */
.L_x_164:
[----:B------:R-:W1:Y:S02]  /*8b30*/  MUFU.RCP R46, R49 ;  /* 0x00000031002e7308 */ /* 0x000e640000001000 */
[----:B-1----:R-:W-:Y:S04]  /*8b40*/  FFMA R47, R49, R46, -1 ;  /* 0xbf800000312f7423 */ /* 0x002fe8000000002e */
[----:B------:R-:W-:Y:S04]  /*8b50*/  FADD.FTZ R47, -R47, -RZ ;  /* 0x800000ff2f2f7221 */ /* 0x000fe80000010100 */
[----:B------:R-:W-:Y:S07]  /*8b60*/  FFMA R46, R46, R47, R46 ;  /* 0x0000002f2e2e7223 */ /* 0x000fee000000002e */
.L_x_165:
[----:B------:R-:W-:Y:S05]  /*8b70*/  BSYNC.RECONVERGENT B1 ;  /* 0x0000000000017941 */ /* 0x000fea0003800200 */
.L_x_163:
        /* <DEDUP_REMOVED lines=11> */
.L_x_167:
[----:B------:R-:W1:Y:S02]  /*8c30*/  MUFU.RCP R47, R77 ;  /* 0x0000004d002f7308 */ /* 0x000e640000001000 */
[----:B-1----:R-:W-:Y:S04]  /*8c40*/  FFMA R48, R77, R47, -1 ;  /* 0xbf8000004d307423 */ /* 0x002fe8000000002f */
[----:B------:R-:W-:Y:S04]  /*8c50*/  FADD.FTZ R48, -R48, -RZ ;  /* 0x800000ff30307221 */ /* 0x000fe80000010100 */
[----:B------:R-:W-:Y:S07]  /*8c60*/  FFMA R47, R47, R48, R47 ;  /* 0x000000302f2f7223 */ /* 0x000fee000000002f */
.L_x_168:
[----:B------:R-:W-:Y:S05]  /*8c70*/  BSYNC.RECONVERGENT B1 ;  /* 0x0000000000017941 */ /* 0x000fea0003800200 */
.L_x_166:
        /* <DEDUP_REMOVED lines=11> */
.L_x_170:
[----:B------:R-:W1:Y:S02]  /*8d30*/  MUFU.RCP R48, R61 ;  /* 0x0000003d00307308 */ /* 0x000e640000001000 */
[----:B-1----:R-:W-:Y:S04]  /*8d40*/  FFMA R49, R61, R48, -1 ;  /* 0xbf8000003d317423 */ /* 0x002fe80000000030 */
[----:B------:R-:W-:Y:S04]  /*8d50*/  FADD.FTZ R49, -R49, -RZ ;  /* 0x800000ff31317221 */ /* 0x000fe80000010100 */
[----:B------:R-:W-:Y:S07]  /*8d60*/  FFMA R48, R48, R49, R48 ;  /* 0x0000003130307223 */ /* 0x000fee0000000030 */
.L_x_171:
[----:B------:R-:W-:Y:S05]  /*8d70*/  BSYNC.RECONVERGENT B1 ;  /* 0x0000000000017941 */ /* 0x000fea0003800200 */
.L_x_169:
        /* <DEDUP_REMOVED lines=11> */
.L_x_173:
[----:B------:R-:W1:Y:S02]  /*8e30*/  MUFU.RCP R49, R50 ;  /* 0x0000003200317308 */ /* 0x000e640000001000 */
[----:B-1----:R-:W-:Y:S04]  /*8e40*/  FFMA R50, R50, R49, -1 ;  /* 0xbf80000032327423 */ /* 0x002fe80000000031 */
[----:B------:R-:W-:Y:S04]  /*8e50*/  FADD.FTZ R50, -R50, -RZ ;  /* 0x800000ff32327221 */ /* 0x000fe80000010100 */
[----:B------:R-:W-:Y:S07]  /*8e60*/  FFMA R49, R49, R50, R49 ;  /* 0x0000003231317223 */ /* 0x000fee0000000031 */
.L_x_174:
[----:B------:R-:W-:Y:S05]  /*8e70*/  BSYNC.RECONVERGENT B1 ;  /* 0x0000000000017941 */ /* 0x000fea0003800200 */
.L_x_172:
        /* <DEDUP_REMOVED lines=11> */
.L_x_176:
[----:B------:R-:W1:Y:S02]  /*8f30*/  MUFU.RCP R50, R51 ;  /* 0x0000003300327308 */ /* 0x000e640000001000 */
[----:B-1----:R-:W-:Y:S04]  /*8f40*/  FFMA R51, R51, R50, -1 ;  /* 0xbf80000033337423 */ /* 0x002fe80000000032 */
[----:B------:R-:W-:Y:S04]  /*8f50*/  FADD.FTZ R51, -R51, -RZ ;  /* 0x800000ff33337221 */ /* 0x000fe80000010100 */
[----:B------:R-:W-:Y:S07]  /*8f60*/  FFMA R50, R50, R51, R50 ;  /* 0x0000003332327223 */ /* 0x000fee0000000032 */
.L_x_177:
[----:B------:R-:W-:Y:S05]  /*8f70*/  BSYNC.RECONVERGENT B1 ;  /* 0x0000000000017941 */ /* 0x000fea0003800200 */
.L_x_175:
        /* <DEDUP_REMOVED lines=11> */
.L_x_179:
[----:B------:R-:W1:Y:S02]  /*9030*/  MUFU.RCP R51, R76 ;  /* 0x0000004c00337308 */ /* 0x000e640000001000 */
[----:B-1----:R-:W-:Y:S04]  /*9040*/  FFMA R52, R76, R51, -1 ;  /* 0xbf8000004c347423 */ /* 0x002fe80000000033 */
[----:B------:R-:W-:Y:S04]  /*9050*/  FADD.FTZ R52, -R52, -RZ ;  /* 0x800000ff34347221 */ /* 0x000fe80000010100 */
[----:B------:R-:W-:Y:S07]  /*9060*/  FFMA R51, R51, R52, R51 ;  /* 0x0000003433337223 */ /* 0x000fee0000000033 */
.L_x_180:
[----:B------:R-:W-:Y:S05]  /*9070*/  BSYNC.RECONVERGENT B1 ;  /* 0x0000000000017941 */ /* 0x000fea0003800200 */
.L_x_178:
        /* <DEDUP_REMOVED lines=11> */
.L_x_182:
[----:B------:R-:W1:Y:S02]  /*9130*/  MUFU.RCP R52, R57 ;  /* 0x0000003900347308 */ /* 0x000e640000001000 */
[----:B-1----:R-:W-:Y:S04]  /*9140*/  FFMA R53, R57, R52, -1 ;  /* 0xbf80000039357423 */ /* 0x002fe80000000034 */
[----:B------:R-:W-:Y:S04]  /*9150*/  FADD.FTZ R53, -R53, -RZ ;  /* 0x800000ff35357221 */ /* 0x000fe80000010100 */
[----:B------:R-:W-:Y:S07]  /*9160*/  FFMA R52, R52, R53, R52 ;  /* 0x0000003534347223 */ /* 0x000fee0000000034 */
.L_x_183:
[----:B------:R-:W-:Y:S05]  /*9170*/  BSYNC.RECONVERGENT B1 ;  /* 0x0000000000017941 */ /* 0x000fea0003800200 */
.L_x_181:
        /* <DEDUP_REMOVED lines=11> */
.L_x_185:
[----:B------:R-:W1:Y:S02]  /*9230*/  MUFU.RCP R53, R54 ;  /* 0x0000003600357308 */ /* 0x000e640000001000 */
[----:B-1----:R-:W-:Y:S04]  /*9240*/  FFMA R54, R54, R53, -1 ;  /* 0xbf80000036367423 */ /* 0x002fe80000000035 */
[----:B------:R-:W-:Y:S04]  /*9250*/  FADD.FTZ R54, -R54, -RZ ;  /* 0x800000ff36367221 */ /* 0x000fe80000010100 */
[----:B------:R-:W-:Y:S07]  /*9260*/  FFMA R53, R53, R54, R53 ;  /* 0x0000003635357223 */ /* 0x000fee0000000035 */
.L_x_186:
[----:B------:R-:W-:Y:S05]  /*9270*/  BSYNC.RECONVERGENT B1 ;  /* 0x0000000000017941 */ /* 0x000fea0003800200 */
.L_x_184:
        /* <DEDUP_REMOVED lines=11> */
.L_x_188:
[----:B------:R-:W1:Y:S02]  /*9330*/  MUFU.RCP R54, R55 ;  /* 0x0000003700367308 */ /* 0x000e640000001000 */
[----:B-1----:R-:W-:Y:S04]  /*9340*/  FFMA R55, R55, R54, -1 ;  /* 0xbf80000037377423 */ /* 0x002fe80000000036 */
[----:B------:R-:W-:Y:S04]  /*9350*/  FADD.FTZ R55, -R55, -RZ ;  /* 0x800000ff37377221 */ /* 0x000fe80000010100 */
[----:B------:R-:W-:Y:S07]  /*9360*/  FFMA R54, R54, R55, R54 ;  /* 0x0000003736367223 */ /* 0x000fee0000000036 */
.L_x_189:
[----:B------:R-:W-:Y:S05]  /*9370*/  BSYNC.RECONVERGENT B1 ;  /* 0x0000000000017941 */ /* 0x000fea0003800200 */
.L_x_187:
        /* <DEDUP_REMOVED lines=11> */
.L_x_191:
[----:B------:R-:W1:Y:S02]  /*9430*/  MUFU.RCP R55, R79 ;  /* 0x0000004f00377308 */ /* 0x000e640000001000 */
[----:B-1----:R-:W-:Y:S04]  /*9440*/  FFMA R56, R79, R55, -1 ;  /* 0xbf8000004f387423 */ /* 0x002fe80000000037 */
[----:B------:R-:W-:Y:S04]  /*9450*/  FADD.FTZ R56, -R56, -RZ ;  /* 0x800000ff38387221 */ /* 0x000fe80000010100 */
[----:B------:R-:W-:Y:S07]  /*9460*/  FFMA R55, R55, R56, R55 ;  /* 0x0000003837377223 */ /* 0x000fee0000000037 */
.L_x_192:
[----:B------:R-:W-:Y:S05]  /*9470*/  BSYNC.RECONVERGENT B1 ;  /* 0x0000000000017941 */ /* 0x000fea0003800200 */
.L_x_190:
        /* <DEDUP_REMOVED lines=11> */
.L_x_194:
[----:B------:R-:W1:Y:S02]  /*9530*/  MUFU.RCP R56, R75 ;  /* 0x0000004b00387308 */ /* 0x000e640000001000 */
[----:B-1----:R-:W-:Y:S04]  /*9540*/  FFMA R57, R75, R56, -1 ;  /* 0xbf8000004b397423 */ /* 0x002fe80000000038 */
[----:B------:R-:W-:Y:S04]  /*9550*/  FADD.FTZ R57, -R57, -RZ ;  /* 0x800000ff39397221 */ /* 0x000fe80000010100 */
[----:B------:R-:W-:Y:S07]  /*9560*/  FFMA R56, R56, R57, R56 ;  /* 0x0000003938387223 */ /* 0x000fee0000000038 */
.L_x_195:
[----:B------:R-:W-:Y:S05]  /*9570*/  BSYNC.RECONVERGENT B1 ;  /* 0x0000000000017941 */ /* 0x000fea0003800200 */
.L_x_193:
        /* <DEDUP_REMOVED lines=11> */
.L_x_197:
[----:B------:R-:W1:Y:S02]  /*9630*/  MUFU.RCP R57, R58 ;  /* 0x0000003a00397308 */ /* 0x000e640000001000 */
[----:B-1----:R-:W-:Y:S04]  /*9640*/  FFMA R58, R58, R57, -1 ;  /* 0xbf8000003a3a7423 */ /* 0x002fe80000000039 */
[----:B------:R-:W-:Y:S04]  /*9650*/  FADD.FTZ R58, -R58, -RZ ;  /* 0x800000ff3a3a7221 */ /* 0x000fe80000010100 */
[----:B------:R-:W-:Y:S07]  /*9660*/  FFMA R57, R57, R58, R57 ;  /* 0x0000003a39397223 */ /* 0x000fee0000000039 */
.L_x_198:
[----:B------:R-:W-:Y:S05]  /*9670*/  BSYNC.RECONVERGENT B1 ;  /* 0x0000000000017941 */ /* 0x000fea0003800200 */
.L_x_196:
        /* <DEDUP_REMOVED lines=11> */
.L_x_200:
[----:B------:R-:W1:Y:S02]  /*9730*/  MUFU.RCP R58, R59 ;  /* 0x0000003b003a7308 */ /* 0x000e640000001000 */
[----:B-1----:R-:W-:Y:S04]  /*9740*/  FFMA R59, R59, R58, -1 ;  /* 0xbf8000003b3b7423 */ /* 0x002fe8000000003a */
[----:B------:R-:W-:Y:S04]  /*9750*/  FADD.FTZ R59, -R59, -RZ ;  /* 0x800000ff3b3b7221 */ /* 0x000fe80000010100 */
[----:B------:R-:W-:Y:S07]  /*9760*/  FFMA R58, R58, R59, R58 ;  /* 0x0000003b3a3a7223 */ /* 0x000fee000000003a */
.L_x_201:
[----:B------:R-:W-:Y:S05]  /*9770*/  BSYNC.RECONVERGENT B1 ;  /* 0x0000000000017941 */ /* 0x000fea0003800200 */
.L_x_199:
        /* <DEDUP_REMOVED lines=11> */
.L_x_203:
[----:B------:R-:W1:Y:S02]  /*9830*/  MUFU.RCP R59, R60 ;  /* 0x0000003c003b7308 */ /* 0x000e640000001000 */
[----:B-1----:R-:W-:Y:S04]  /*9840*/  FFMA R60, R60, R59, -1 ;  /* 0xbf8000003c3c7423 */ /* 0x002fe8000000003b */
[----:B------:R-:W-:Y:S04]  /*9850*/  FADD.FTZ R60, -R60, -RZ ;  /* 0x800000ff3c3c7221 */ /* 0x000fe80000010100 */
[----:B------:R-:W-:Y:S07]  /*9860*/  FFMA R59, R59, R60, R59 ;  /* 0x0000003c3b3b7223 */ /* 0x000fee000000003b */
.L_x_204:
[----:B------:R-:W-:Y:S05]  /*9870*/  BSYNC.RECONVERGENT B1 ;  /* 0x0000000000017941 */ /* 0x000fea0003800200 */
.L_x_202:
        /* <DEDUP_REMOVED lines=11> */
.L_x_206:
[----:B------:R-:W1:Y:S02]  /*9930*/  MUFU.RCP R60, R78 ;  /* 0x0000004e003c7308 */ /* 0x000e640000001000 */
[----:B-1----:R-:W-:Y:S04]  /*9940*/  FFMA R61, R78, R60, -1 ;  /* 0xbf8000004e3d7423 */ /* 0x002fe8000000003c */
[----:B------:R-:W-:Y:S04]  /*9950*/  FADD.FTZ R61, -R61, -RZ ;  /* 0x800000ff3d3d7221 */ /* 0x000fe80000010100 */
[----:B------:R-:W-:Y:S07]  /*9960*/  FFMA R60, R60, R61, R60 ;  /* 0x0000003d3c3c7223 */ /* 0x000fee000000003c */
.L_x_207:
[----:B------:R-:W-:Y:S05]  /*9970*/  BSYNC.RECONVERGENT B1 ;  /* 0x0000000000017941 */ /* 0x000fea0003800200 */
.L_x_205:
        /* <DEDUP_REMOVED lines=11> */
.L_x_209:
[----:B------:R-:W1:Y:S02]  /*9a30*/  MUFU.RCP R61, R74 ;  /* 0x0000004a003d7308 */ /* 0x000e640000001000 */
[----:B-1----:R-:W-:Y:S04]  /*9a40*/  FFMA R62, R74, R61, -1 ;  /* 0xbf8000004a3e7423 */ /* 0x002fe8000000003d */
[----:B------:R-:W-:Y:S04]  /*9a50*/  FADD.FTZ R62, -R62, -RZ ;  /* 0x800000ff3e3e7221 */ /* 0x000fe80000010100 */
[----:B------:R-:W-:Y:S07]  /*9a60*/  FFMA R61, R61, R62, R61 ;  /* 0x0000003e3d3d7223 */ /* 0x000fee000000003d */
.L_x_210:
[----:B------:R-:W-:Y:S05]  /*9a70*/  BSYNC.RECONVERGENT B1 ;  /* 0x0000000000017941 */ /* 0x000fea0003800200 */
.L_x_208:
        /* <DEDUP_REMOVED lines=11> */
.L_x_212:
[----:B------:R-:W1:Y:S02]  /*9b30*/  MUFU.RCP R62, R63 ;  /* 0x0000003f003e7308 */ /* 0x000e640000001000 */
[----:B-1----:R-:W-:Y:S04]  /*9b40*/  FFMA R63, R63, R62, -1 ;  /* 0xbf8000003f3f7423 */ /* 0x002fe8000000003e */
[----:B------:R-:W-:Y:S04]  /*9b50*/  FADD.FTZ R63, -R63, -RZ ;  /* 0x800000ff3f3f7221 */ /* 0x000fe80000010100 */
[----:B------:R-:W-:Y:S07]  /*9b60*/  FFMA R62, R62, R63, R62 ;  /* 0x0000003f3e3e7223 */ /* 0x000fee000000003e */
.L_x_213:
[----:B------:R-:W-:Y:S05]  /*9b70*/  BSYNC.RECONVERGENT B1 ;  /* 0x0000000000017941 */ /* 0x000fea0003800200 */
.L_x_211:
        /* <DEDUP_REMOVED lines=11> */
.L_x_215:
[----:B------:R-:W1:Y:S02]  /*9c30*/  MUFU.RCP R63, R73 ;  /* 0x00000049003f7308 */ /* 0x000e640000001000 */
[----:B-1----:R-:W-:Y:S04]  /*9c40*/  FFMA R64, R73, R63, -1 ;  /* 0xbf80000049407423 */ /* 0x002fe8000000003f */
[----:B------:R-:W-:Y:S04]  /*9c50*/  FADD.FTZ R64, -R64, -RZ ;  /* 0x800000ff40407221 */ /* 0x000fe80000010100 */
[----:B------:R-:W-:Y:S07]  /*9c60*/  FFMA R63, R63, R64, R63 ;  /* 0x000000403f3f7223 */ /* 0x000fee000000003f */
.L_x_216:
[----:B------:R-:W-:Y:S05]  /*9c70*/  BSYNC.RECONVERGENT B1 ;  /* 0x0000000000017941 */ /* 0x000fea0003800200 */
.L_x_214:
        /* <DEDUP_REMOVED lines=9> */
[----:B------:R-:W-:Y:S05]  /*9d10*/  BRA `(.L_x_219) ;  /* 0x0000000000107947 */ /* 0x000fea0003800000 */
.L_x_218:
[----:B------:R-:W1:Y:S02]  /*9d20*/  MUFU.RCP R64, R72 ;  /* 0x0000004800407308 */ /* 0x000e640000001000 */
[----:B-1----:R-:W-:Y:S04]  /*9d30*/  FFMA R72, R72, R64, -1 ;  /* 0xbf80000048487423 */ /* 0x002fe80000000040 */
[----:B------:R-:W-:Y:S04]  /*9d40*/  FADD.FTZ R72, -R72, -RZ ;  /* 0x800000ff48487221 */ /* 0x000fe80000010100 */
[----:B------:R-:W-:Y:S07]  /*9d50*/  FFMA R64, R64, R72, R64 ;  /* 0x0000004840407223 */ /* 0x000fee0000000040 */
.L_x_219:
[----:B------:R-:W-:Y:S05]  /*9d60*/  BSYNC.RECONVERGENT B1 ;  /* 0x0000000000017941 */ /* 0x000fea0003800200 */
.L_x_217:
[----:B------:R-:W-:Y:S01]  /*9d70*/  ISETP.NE.AND P0, PT, R155, RZ, PT ;  /* 0x000000ff9b00720c */ /* 0x000fe20003f05270 */
[----:B------:R-:W-:Y:S01]  /*9d80*/  USHF.L.U32 UR8, UR43, 0xd, URZ ;  /* 0x0000000d2b087899 */ /* 0x000fe200080006ff */
[----:B------:R-:W-:Y:S01]  /*9d90*/  FMUL R32, R0, R32 ;  /* 0x0000002000207220 */ /* 0x000fe20000400000 */
[----:B------:R-:W-:Y:S01]  /*9da0*/  FMUL R33, R2, R33 ;  /* 0x0000002102217220 */ /* 0x000fe20000400000 */
[----:B------:R-:W-:Y:S01]  /*9db0*/  FMUL R34, R3, R34 ;  /* 0x0000002203227220 */ /* 0x000fe20000400000 */
[----:B------:R-:W-:Y:S01]  /*9dc0*/  FMUL R36, R7, R36 ;  /* 0x0000002407247220 */ /* 0x000fe20000400000 */
[----:B------:R-:W-:Y:S01]  /*9dd0*/  FMUL R37, R4, R37 ;  /* 0x0000002504257220 */ /* 0x000fe20000400000 */
[----:B------:R-:W-:Y:S01]  /*9de0*/  IADD3 R0, PT, PT, R152, UR8, RZ ;  /* 0x0000000898007c10 */ /* 0x000fe2000fffe0ff */
[----:B------:R-:W-:Y:S01]  /*9df0*/  FMUL R38, R5, R38 ;  /* 0x0000002605267220 */ /* 0x000fe20000400000 */
        /* <DEDUP_REMOVED lines=8> */
[----:B------:R-:W-:Y:S01]  /*9e80*/  F2FP.BF16.F32.PACK_AB R12, R42, R41 ;  /* 0x000000292a0c723e */ /* 0x000fe200000010ff */
[----:B------:R-:W-:Y:S01]  /*9e90*/  FMUL R15, R14, R47 ;  /* 0x0000002f0e0f7220 */ /* 0x000fe20000400000 */
[----:B------:R-:W-:Y:S01]  /*9ea0*/  F2FP.BF16.F32.PACK_AB R13, R44, R43 ;  /* 0x0000002b2c0d723e */ /* 0x000fe200000010ff */
[----:B------:R-:W-:Y:S01]  /*9eb0*/  FMUL R48, R19, R48 ;  /* 0x0000003013307220 */ /* 0x000fe20000400000 */
[----:B------:R-:W-:Y:S01]  /*9ec0*/  F2FP.BF16.F32.PACK_AB R19, R40, R39 ;  /* 0x000000272813723e */ /* 0x000fe200000010ff */
        /* <DEDUP_REMOVED lines=12> */
[----:B------:R1:W-:Y:S01]  /*9f90*/  STS.128 [R152+UR8], R16 ;  /* 0x0000001098007988 */ /* 0x0003e20008000c08 */
[----:B------:R-:W-:Y:S01]  /*9fa0*/  F2FP.BF16.F32.PACK_AB R15, R48, R15 ;  /* 0x0000000f300f723e */ /* 0x000fe200000010ff */
[--C-:B------:R-:W-:Y:S02]  /*9fb0*/  IMAD R2, R154, -0x10, R0.reuse ;  /* 0xfffffff09a027824 */ /* 0x100fe400078e0200 */
[----:B------:R-:W-:Y:S01]  /*9fc0*/  FMUL R4, R24, R57 ;  /* 0x0000003918047220 */ /* 0x000fe20000400000 */
[----:B------:R-:W-:Y:S01]  /*9fd0*/  FMUL R58, R25, R58 ;  /* 0x0000003a193a7220 */ /* 0x000fe20000400000 */
[----:B------:R-:W-:Y:S01]  /*9fe0*/  FMUL R5, R26, R59 ;  /* 0x0000003b1a057220 */ /* 0x000fe20000400000 */
[----:B------:R-:W-:Y:S01]  /*9ff0*/  FMUL R60, R31, R60 ;  /* 0x0000003c1f3c7220 */ /* 0x000fe20000400000 */
[----:B------:R1:W-:Y:S01]  /*a000*/  STS.128 [R2+0x10], R12 ;  /* 0x0000100c02007388 */ /* 0x0003e20000000c00 */
[----:B------:R-:W-:Y:S01]  /*a010*/  FMUL R6, R28, R61 ;  /* 0x0000003d1c067220 */ /* 0x000fe20000400000 */
[----:B------:R-:W-:Y:S01]  /*a020*/  FMUL R62, R29, R62 ;  /* 0x0000003e1d3e7220 */ /* 0x000fe20000400000 */
[----:B------:R-:W-:Y:S01]  /*a030*/  FMUL R7, R30, R63 ;  /* 0x0000003f1e077220 */ /* 0x000fe20000400000 */
[----:B------:R-:W-:Y:S01]  /*a040*/  FMUL R64, R35, R64 ;  /* 0x0000004023407220 */ /* 0x000fe20000400000 */
[----:B------:R-:W-:Y:S01]  /*a050*/  F2FP.BF16.F32.PACK_AB R8, R50, R8 ;  /* 0x000000083208723e */ /* 0x000fe200000010ff */
[----:B------:R-:W-:Y:S01]  /*a060*/  IMAD R0, R153, -0x10, R0 ;  /* 0xfffffff099007824 */ /* 0x000fe200078e0200 */
[----:B------:R-:W-:Y:S01]  /*a070*/  F2FP.BF16.F32.PACK_AB R9, R52, R9 ;  /* 0x000000093409723e */ /* 0x000fe200000010ff */
[----:B------:R-:W-:Y:S01]  /*a080*/  BSSY.RECONVERGENT B0, `(.L_x_220) ;  /* 0x000001f000007945 */ /* 0x000fe20003800200 */
[----:B------:R-:W-:Y:S02]  /*a090*/  F2FP.BF16.F32.PACK_AB R10, R54, R10 ;  /* 0x0000000a360a723e */ /* 0x000fe400000010ff */
[----:B------:R-:W-:Y:S02]  /*a0a0*/  F2FP.BF16.F32.PACK_AB R11, R56, R11 ;  /* 0x0000000b380b723e */ /* 0x000fe400000010ff */
[----:B------:R-:W-:Y:S02]  /*a0b0*/  F2FP.BF16.F32.PACK_AB R4, R58, R4 ;  /* 0x000000043a04723e */ /* 0x000fe400000010ff */
[----:B------:R-:W-:Y:S01]  /*a0c0*/  F2FP.BF16.F32.PACK_AB R5, R60, R5 ;  /* 0x000000053c05723e */ /* 0x000fe200000010ff */
[----:B------:R1:W-:Y:S01]  /*a0d0*/  STS.128 [R0+0x20], R8 ;  /* 0x0000200800007388 */ /* 0x0003e20000000c00 */
[----:B------:R-:W-:Y:S02]  /*a0e0*/  F2FP.BF16.F32.PACK_AB R6, R62, R6 ;  /* 0x000000063e06723e */ /* 0x000fe400000010ff */
[----:B------:R-:W-:Y:S02]  /*a0f0*/  F2FP.BF16.F32.PACK_AB R7, R64, R7 ;  /* 0x000000074007723e */ /* 0x000fe400000010ff */
[----:B------:R-:W-:Y:S05]  /*a100*/  LEA R3, R151, R2, 0x4 ;  /* 0x0000000297037211 */ /* 0x000fea00078e20ff */
[----:B------:R1:W-:Y:S01]  /*a110*/  STS.128 [R3+0x10], R4 ;  /* 0x0000100403007388 */ /* 0x0003e20000000c00 */
[----:B------:R-:W-:Y:S01]  /*a120*/  @!PT LDS RZ, [RZ] ;  /* 0x00000000fffff984 */ /* 0x000fe20000000800 */
[----:B------:R-:W-:Y:S01]  /*a130*/  @!PT LDS RZ, [RZ] ;  /* 0x00000000fffff984 */ /* 0x000fe20000000800 */
[----:B------:R-:W-:Y:S01]  /*a140*/  @!PT LDS RZ, [RZ] ;  /* 0x00000000fffff984 */ /* 0x000fe20000000800 */
[----:B------:R-:W-:Y:S01]  /*a150*/  @!PT LDS RZ, [RZ] ;  /* 0x00000000fffff984 */ /* 0x000fe20000000800 */
[----:B------:R2:W-:Y:S06]  /*a160*/  MEMBAR.ALL.CTA ;  /* 0x0000000000007992 */ /* 0x0005ec0000008000 */
[----:B--2---:R-:W2:Y:S02]  /*a170*/  FENCE.VIEW.ASYNC.S ;  /* 0x00000000000073c6 */ /* 0x004ea40000000000 */
[----:B--2---:R-:W-:Y:S06]  /*a180*/  BAR.SYNC.DEFER_BLOCKING 0x1, 0x80 ;  /* 0x0042000000007b1d */ /* 0x004fec0000010000 */
[----:B------:R-:W-:Y:S05]  /*a190*/  @P0 BRA `(.L_x_221) ;  /* 0x0000000000340947 */ /* 0x000fea0003800000 */
[----:B------:R-:W-:Y:S01]  /*a1a0*/  UIADD3 UR10, UP0, UPT, UR46, 0x680, URZ ;  /* 0x000006802e0a7890 */ /* 0x000fe2000ff1e0ff */
[----:B------:R-:W-:Y:S01]  /*a1b0*/  R2UR UR6, R135 ;  /* 0x00000000870672ca */ /* 0x000fe200000e0000 */
[----:B------:R-:W-:Y:S01]  /*a1c0*/  UIADD3 UR4, UPT, UPT, UR41, 0x200, UR8 ;  /* 0x0000020029047890 */ /* 0x000fe2000fffe008 */
[----:B------:R-:W-:Y:S01]  /*a1d0*/  PLOP3.LUT P0, PT, PT, PT, PT, 0x80, 0x8 ;  /* 0x000000000008781c */ /* 0x000fe20003f0f070 */
[----:B------:R-:W-:Y:S01]  /*a1e0*/  UIADD3.X UR11, UPT, UPT, URZ, UR47, URZ, UP0, !UPT ;  /* 0x0000002fff0b7290 */ /* 0x000fe200087fe4ff */
[----:B------:R-:W-:Y:S11]  /*a1f0*/  IMAD.IADD R66, R136, 0x1, R66 ;  /* 0x0000000188427824 */ /* 0x000ff600078e0242 */
.L_x_222:
[----:B------:R-:W-:Y:S02]  /*a200*/  PLOP3.LUT P1, PT, P1, P0, PT, 0xf2, 0x2f ;  /* 0x00000000002f781c */ /* 0x000fe40000f21e72 */
[----:B------:R-:W-:Y:S01]  /*a210*/  @P0 R2UR P1, UR5, R66 ;  /* 0x00000000420502ca */ /* 0x000fe20000020000 */
[----:B------:R-:W-:Y:S07]  /*a220*/  UMOV UR7, UR36 ;  /* 0x0000002400077c82 */ /* 0x000fee0008000000 */
[----:B------:R-:W-:Y:S05]  /*a230*/  @P0 PLOP3.LUT P0, PT, P1, PT, PT, 0x80, 0x8 ;  /* 0x000000000008081c */ /* 0x000fea0000f0f070 */
[----:B------:R2:W-:Y:S08]  /*a240*/  UTMASTG.3D [UR4], [UR10] ;  /* 0x000000040a0073b5 */ /* 0x0005f00008010000 */
[----:B--2---:R-:W-:Y:S05]  /*a250*/  @P0 BRA.U.ANY `(.L_x_222) ;  /* 0xfffffffd00e80947 */ /* 0x004fea000393ffff */
[----:B------:R0:W-:Y:S02]  /*a260*/  UTMACMDFLUSH ;  /* 0x00000000000079b7 */ /* 0x0001e40000000000 */
.L_x_221:
[----:B------:R-:W-:Y:S05]  /*a270*/  BSYNC.RECONVERGENT B0 ;  /* 0x0000000000007941 */ /* 0x000fea0003800200 */
.L_x_220:
[----:B------:R-:W-:Y:S01]  /*a280*/  UIADD3 UR43, UPT, UPT, UR43, 0x1, URZ ;  /* 0x000000012b2b7890 */ /* 0x000fe2000fffe0ff */
[----:B------:R-:W-:Y:S01]  /*a290*/  ISETP.NE.AND P0, PT, R155, RZ, PT ;  /* 0x000000ff9b00720c */ /* 0x000fe20003f05270 */
[----:B------:R-:W-:Y:S02]  /*a2a0*/  BSSY.RECONVERGENT B0, `(.L_x_223) ;  /* 0x0000007000007945 */ /* 0x000fe40003800200 */
[----:B------:R-:W-:Y:S04]  /*a2b0*/  UISETP.NE.AND UP0, UPT, UR43, 0x4, UPT ;  /* 0x000000042b00788c */ /* 0x000fe8000bf05270 */
[----:B------:R-:W-:Y:S02]  /*a2c0*/  USEL UR4, URZ, 0x1, UP0 ;  /* 0x00000001ff047887 */ /* 0x000fe40008000000 */
[----:B------:R-:W-:Y:S02]  /*a2d0*/  USEL UR43, UR43, URZ, UP0 ;  /* 0x000000ff2b2b7287 */ /* 0x000fe40008000000 */
[----:B------:R-:W-:Y:S02]  /*a2e0*/  ULOP3.LUT UR44, UR44, UR4, URZ, 0x3c, !UPT ;  /* 0x000000042c2c7292 */ /* 0x000fe4000f8e3cff */
[----:B------:R-:W-:Y:S10]  /*a2f0*/  @P0 BRA `(.L_x_224) ;  /* 0x0000000000040947 */ /* 0x000ff40003800000 */
[----:B------:R-:W-:Y:S04]  /*a300*/  DEPBAR.LE SB0, 0x1 ;  /* 0x000080400000791a */ /* 0x000fe80000000000 */
.L_x_224:
[----:B------:R-:W-:Y:S05]  /*a310*/  BSYNC.RECONVERGENT B0 ;  /* 0x0000000000007941 */ /* 0x000fea0003800200 */
.L_x_223:
[----:B------:R-:W-:Y:S01]  /*a320*/  BAR.SYNC.DEFER_BLOCKING 0x1, 0x80 ;  /* 0x0042000000007b1d */ /* 0x000fe20000010000 */
[----:B------:R-:W-:Y:S01]  /*a330*/  ISETP.NE.AND P3, PT, R159, RZ, PT ;  /* 0x000000ff9f00720c */ /* 0x000fe20003f65270 */
[----:B------:R-:W-:Y:S05]  /*a340*/  VIADD R142, R142, 0x1 ;  /* 0x000000018e8e7836 */ /* 0x000fea0000000000 */
[----:B------:R-:W-:Y:S01]  /*a350*/  ISETP.GE.U32.AND P0, PT, R142, 0x2, PT ;  /* 0x000000028e00780c */ /* 0x000fe20003f06070 */
[----:B------:R-:W-:Y:S11]  /*a360*/  BSSY.RECONVERGENT B0, `(.L_x_225) ;  /* 0x000000b000007945 */ /* 0x000ff60003800200 */
[----:B------:R-:W-:Y:S01]  /*a370*/  @!UPT UIADD3 URZ, UPT, UPT, URZ, URZ, URZ ;  /* 0x000000fffffff290 */ /* 0x000fe2000fffe0ff */
[----:B------:R-:W-:Y:S05]  /*a380*/  @!P0 BRA `(.L_x_226) ;  /* 0x0000000000208947 */ /* 0x000fea0003800000 */
[C---:B-1----:R-:W-:Y:S01]  /*a390*/  @!P3 LEA R2, R148.reuse, UR41, 0x3 ;  /* 0x000000299402bc11 */ /* 0x042fe2000f8e18ff */
[----:B------:R-:W-:Y:S02]  /*a3a0*/  IMAD.U32 R0, RZ, RZ, UR37 ;  /* 0x00000025ff007e24 */ /* 0x000fe4000f8e00ff */
[----:B------:R-:W-:Y:S02]  /*a3b0*/  VIADD R148, R148, 0x1 ;  /* 0x0000000194947836 */ /* 0x000fe40000000000 */
[----:B------:R-:W-:Y:S03]  /*a3c0*/  @!P3 VIADD R2, R2, 0xa0 ;  /* 0x000000a00202b836 */ /* 0x000fe60000000000 */
[----:B------:R-:W-:Y:S02]  /*a3d0*/  ISETP.NE.AND P0, PT, R148, 0x4, PT ;  /* 0x000000049400780c */ /* 0x000fe40003f05270 */
[----:B------:R-:W-:Y:S02]  /*a3e0*/  @!P3 PRMT R0, R0, 0x654, R2 ;  /* 0x000006540000b816 */ /* 0x000fe40000000002 */
[----:B------:R-:W-:Y:S02]  /*a3f0*/  SEL R148, R148, RZ, P0 ;  /* 0x000000ff94947207 */ /* 0x000fe40000000000 */
[----:B------:R2:W-:Y:S07]  /*a400*/  @!P3 SYNCS.ARRIVE.TRANS64.RED.A1T0 RZ, [R0+URZ], RZ ;  /* 0x000000ff00ffb9a7 */ /* 0x0005ee00081004ff */
.L_x_226:
[----:B------:R-:W-:Y:S05]  /*a410*/  BSYNC.RECONVERGENT B0 ;  /* 0x0000000000007941 */ /* 0x000fea0003800200 */
.L_x_225:
[C---:B------:R-:W-:Y:S01]  /*a420*/  ISETP.EQ.OR P2, PT, R68.reuse, 0x3, P3 ;  /* 0x000000034400780c */ /* 0x040fe20001f42670 */
[----:B------:R-:W-:Y:S01]  /*a430*/  VIADD R68, R68, 0x1 ;  /* 0x0000000144447836 */ /* 0x000fe20000000000 */
[----:B------:R-:W-:Y:S04]  /*a440*/  SEL R143, R143, 0x1, P3 ;  /* 0x000000018f8f7807 */ /* 0x000fe80001800000 */
[----:B------:R-:W-:Y:S07]  /*a450*/  ISETP.NE.AND P0, PT, R68, 0x4, PT ;  /* 0x000000044400780c */ /* 0x000fee0003f05270 */
[----:B-1----:R-:W-:Y:S02]  /*a460*/  @!P2 LEA R2, R141, UR41, 0x3 ;  /* 0x000000298d02ac11 */ /* 0x002fe4000f8e18ff */
[----:B--2---:R-:W-:Y:S04]  /*a470*/  @!P2 SHF.L.U32 R0, R144, 0x1f, RZ ;  /* 0x0000001f9000a819 */ /* 0x004fe800000006ff */
[----:B------:R-:W1:Y:S02]  /*a480*/  @!P2 SYNCS.PHASECHK.TRANS64.TRYWAIT P1, [R2+URZ+0x80], R0 ;  /* 0x000080000200a5a7 */ /* 0x000e6400080211ff */
[----:B-1----:R-:W-:Y:S01]  /*a490*/  @!P2 SEL R143, RZ, 0x1, !P1 ;  /* 0x00000001ff8fa807 */ /* 0x002fe20004800000 */
[----:B------:R-:W-:Y:S06]  /*a4a0*/  @P0 BRA `(.L_x_227) ;  /* 0xffffffbc00900947 */ /* 0x000fec000383ffff */
[----:B------:R-:W-:Y:S01]  /*a4b0*/  ISETP.NE.AND P3, PT, R158, RZ, PT ;  /* 0x000000ff9e00720c */ /* 0x000fe20003f65270 */
[----:B------:R-:W-:Y:S01]  /*a4c0*/  UIADD3 UR42, UPT, UPT, UR42, 0x4, URZ ;  /* 0x000000042a2a7890 */ /* 0x000fe2000fffe0ff */
[----:B------:R-:W-:Y:S01]  /*a4d0*/  ISETP.NE.AND P0, PT, R138, 0x2, PT ;  /* 0x000000028a00780c */ /* 0x000fe20003f05270 */
[----:B------:R-:W-:Y:S02]  /*a4e0*/  IMAD.IADD R23, R145, 0x1, R115 ;  /* 0x0000000191177824 */ /* 0x000fe400078e0273 */
[----:B------:R-:W-:Y:S01]  /*a4f0*/  IMAD.IADD R22, R146, 0x1, R132 ;  /* 0x0000000192167824 */ /* 0x000fe200078e0284 */
[----:B------:R-:W-:Y:S02]  /*a500*/  SEL R0, RZ, 0x1, P0 ;  /* 0x00000001ff007807 */ /* 0x000fe40000000000 */
[----:B------:R-:W-:Y:S02]  /*a510*/  SEL R138, R138, RZ, P0 ;  /* 0x000000ff8a8a7207 */ /* 0x000fe40000000000 */
[----:B------:R-:W-:-:S03]  /*a520*/  LOP3.LUT R149, R149, R0, RZ, 0x3c, !PT ;  /* 0x0000000095957212 */ /* 0x000fc600078e3cff */
[----:B------:R-:W-:Y:S01]  /*a530*/  @P3 R2UR UR36, R147 ;  /* 0x00000000932432ca */ /* 0x000fe200000e0000 */
[----:B------:R-:W-:-:S14]  /*a540*/  @P3 BRA `(.L_x_228) ;  /* 0xffffffb000203947 */ /* 0x000fdc000383ffff */
[----:B------:R-:W-:-:S09]  /*a550*/  UISETP.NE.AND UP0, UPT, UR45, URZ, UPT ;  /* 0x000000ff2d00728c */ /* 0x000fd2000bf05270 */
[----:B------:R-:W-:Y:S05]  /*a560*/  BRA.U !UP0, `(.L_x_229) ;  /* 0x0000000108487547 */ /* 0x000fea000b800000 */
[----:B------:R-:W1:Y:S02]  /*a570*/  LDCU.64 UR4, c[0x0][0x890] ;  /* 0x00011200ff0477ac */ /* 0x000e640008000a00 */
[----:B-1----:R-:W-:-:S04]  /*a580*/  UISETP.NE.U32.AND UP0, UPT, UR4, URZ, UPT ;  /* 0x000000ff0400728c */ /* 0x002fc8000bf05070 */
[----:B------:R-:W-:-:S09]  /*a590*/  UISETP.NE.AND.EX UP0, UPT, UR5, URZ, UPT, UP0 ;  /* 0x000000ff0500728c */ /* 0x000fd2000bf05300 */
[----:B------:R-:W-:Y:S05]  /*a5a0*/  BRA.U UP0, `(.L_x_230) ;  /* 0x00000001000c7547 */ /* 0x000fea000b800000 */
[----:B------:R-:W-:-:S13]  /*a5b0*/  FSETP.NEU.AND P0, PT, R91, RZ, PT ;  /* 0x000000ff5b00720b */ /* 0x000fda0003f0d000 */
[----:B------:R-:W-:Y:S05]  /*a5c0*/  @!P0 EXIT ;  /* 0x000000000000894d */ /* 0x000fea0003800000 */
[----:B------:R-:W-:Y:S05]  /*a5d0*/  BRA `(.L_x_229) ;  /* 0x00000000002c7947 */ /* 0x000fea0003800000 */
.L_x_230:
[----:B------:R-:W-:Y:S01]  /*a5e0*/  ISETP.NE.AND P0, PT, R134, RZ, PT ;  /* 0x000000ff8600720c */ /* 0x000fe20003f05270 */
[----:B------:R-:W-:-:S12]  /*a5f0*/  BSSY.RECONVERGENT B0, `(.L_x_229) ;  /* 0x0000009000007945 */ /* 0x000fd80003800200 */
[----:B------:R-:W-:Y:S05]  /*a600*/  @P0 BRA `(.L_x_231) ;  /* 0x0000000000140947 */ /* 0x000fea0003800000 */
[----:B------:R-:W1:Y:S02]  /*a610*/  LDCU.64 UR4, c[0x0][0x888] ;  /* 0x00011100ff0477ac */ /* 0x000e640008000a00 */
[----:B-1----:R-:W-:-:S04]  /*a620*/  ISETP.NE.U32.AND P0, PT, RZ, UR4, PT ;  /* 0x00000004ff007c0c */ /* 0x002fc8000bf05070 */
[----:B------:R-:W-:-:S13]  /*a630*/  ISETP.NE.AND.EX P0, PT, RZ, UR5, PT, P0 ;  /* 0x00000005ff007c0c */ /* 0x000fda000bf05300 */
[----:B------:R-:W-:Y:S05]  /*a640*/  @!P0 EXIT ;  /* 0x000000000000894d */ /* 0x000fea0003800000 */
[----:B------:R-:W-:Y:S05]  /*a650*/  BRA `(.L_x_232) ;  /* 0x0000000000087947 */ /* 0x000fea0003800000 */
.L_x_231:
[----:B------:R-:W-:-:S13]  /*a660*/  FSETP.NEU.AND P0, PT, R91, RZ, PT ;  /* 0x000000ff5b00720b */ /* 0x000fda0003f0d000 */
[----:B------:R-:W-:Y:S05]  /*a670*/  @!P0 EXIT ;  /* 0x000000000000894d */ /* 0x000fea0003800000 */
.L_x_232:
[----:B------:R-:W-:Y:S05]  /*a680*/  BSYNC.RECONVERGENT B0 ;  /* 0x0000000000007941 */ /* 0x000fea0003800200 */
.L_x_229:
[----:B------:R-:W-:Y:S01]  /*a690*/  LEA R2, R148, UR41, 0x3 ;  /* 0x0000002994027c11 */ /* 0x000fe2000f8e18ff */
[----:B------:R-:W-:Y:S01]  /*a6a0*/  IMAD.U32 R0, RZ, RZ, UR37 ;  /* 0x00000025ff007e24 */ /* 0x000fe2000f8e00ff */
[----:B------:R-:W-:-:S04]  /*a6b0*/  DEPBAR.LE SB0, 0x0 ;  /* 0x000080000000791a */ /* 0x000fc80000000000 */
[----:B------:R-:W-:-:S05]  /*a6c0*/  VIADD R2, R2, 0xa0 ;  /* 0x000000a002027836 */ /* 0x000fca0000000000 */
[----:B------:R-:W-:-:S04]  /*a6d0*/  PRMT R0, R0, 0x654, R2 ;  /* 0x0000065400007816 */ /* 0x000fc80000000002 */
[----:B------:R-:W-:Y:S01]  /*a6e0*/  SYNCS.ARRIVE.TRANS64.RED.A1T0 RZ, [R0+URZ], RZ ;  /* 0x000000ff00ff79a7 */ /* 0x000fe200081004ff */
[----:B------:R-:W-:Y:S05]  /*a6f0*/  EXIT ;  /* 0x000000000000794d */ /* 0x000fea0003800000 */
.L_x_24:
[----:B--2---:R2:W4:Y:S02]  /*a700*/  SYNCS.PHASECHK.TRANS64.TRYWAIT P0, [R2+URZ+0x140], R3 ;  /* 0x00014003020075a7 */ /* 0x00452400080011ff */
[----:B----4-:R-:W-:Y:S05]  /*a710*/  @!P0 NANOSLEEP.SYNCS 0x989680 ;  /* 0x009896800000895d */ /* 0x010fea0003900000 */
[----:B------:R-:W4:Y:S02]  /*a720*/  @!P0 SYNCS.PHASECHK.TRANS64 P0, [R2+URZ+0x140], R3 ;  /* 0x00014003020085a7 */ /* 0x000f2400080010ff */
[----:B----4-:R-:W-:Y:S05]  /*a730*/  @!P0 BRA `(.L_x_24) ;  /* 0xfffffffc00f08947 */ /* 0x010fea000383ffff */
[----:B------:R-:W-:Y:S05]  /*a740*/  BRA `(.L_x_233) ;  /* 0xffffff70003c7947 */ /* 0x000fea000383ffff */
.L_x_27:
[----:B------:R-:W-:-:S07]  /*a750*/  MOV R2, UR33 ;  /* 0x0000002100027c02 */ /* 0x000fce0008000f00 */
.L_x_234:
[----:B-1----:R1:W2:Y:S02]  /*a760*/  SYNCS.PHASECHK.TRANS64.TRYWAIT P0, [R2+URZ+0x40], R4 ;  /* 0x00004004020075a7 */ /* 0x0022a400080011ff */
[----:B--2---:R-:W-:Y:S05]  /*a770*/  @!P0 NANOSLEEP.SYNCS 0x989680 ;  /* 0x009896800000895d */ /* 0x004fea0003900000 */
[----:B------:R-:W2:Y:S02]  /*a780*/  @!P0 SYNCS.PHASECHK.TRANS64 P0, [R2+URZ+0x40], R4 ;  /* 0x00004004020085a7 */ /* 0x000ea400080010ff */
[----:B--2---:R-:W-:Y:S05]  /*a790*/  @!P0 BRA `(.L_x_234) ;  /* 0xfffffffc00f08947 */ /* 0x004fea000383ffff */
[----:B------:R-:W-:Y:S05]  /*a7a0*/  BRA `(.L_x_26) ;  /* 0xffffff7000a47947 */ /* 0x000fea000383ffff */
.L_x_34:
[----:B-1----:R-:W-:-:S07]  /*a7b0*/  MOV R2, UR17 ;  /* 0x0000001100027c02 */ /* 0x002fce0008000f00 */
.L_x_235:
[----:B-1----:R1:W2:Y:S02]  /*a7c0*/  SYNCS.PHASECHK.TRANS64.TRYWAIT P0, [R2+URZ+0x40], R4 ;  /* 0x00004004020075a7 */ /* 0x0022a400080011ff */
[----:B--2---:R-:W-:Y:S05]  /*a7d0*/  @!P0 NANOSLEEP.SYNCS 0x989680 ;  /* 0x009896800000895d */ /* 0x004fea0003900000 */
[----:B------:R-:W2:Y:S02]  /*a7e0*/  @!P0 SYNCS.PHASECHK.TRANS64 P0, [R2+URZ+0x40], R4 ;  /* 0x00004004020085a7 */ /* 0x000ea400080010ff */
[----:B--2---:R-:W-:Y:S05]  /*a7f0*/  @!P0 BRA `(.L_x_235) ;  /* 0xfffffffc00f08947 */ /* 0x004fea000383ffff */
[----:B------:R-:W-:Y:S05]  /*a800*/  BRA `(.L_x_33) ;  /* 0xffffff7400647947 */ /* 0x000fea000383ffff */
.L_x_39:
[----:B-1----:R1:W2:Y:S02]  /*a810*/  SYNCS.PHASECHK.TRANS64.TRYWAIT P0, [R2+URZ+0xd0], R3 ;  /* 0x0000d003020075a7 */ /* 0x0022a400080011ff */
[----:B--2---:R-:W-:Y:S05]  /*a820*/  @!P0 NANOSLEEP.SYNCS 0x989680 ;  /* 0x009896800000895d */ /* 0x004fea0003900000 */
[----:B------:R-:W2:Y:S02]  /*a830*/  @!P0 SYNCS.PHASECHK.TRANS64 P0, [R2+URZ+0xd0], R3 ;  /* 0x0000d003020085a7 */ /* 0x000ea400080010ff */
[----:B--2---:R-:W-:Y:S05]  /*a840*/  @!P0 BRA `(.L_x_39) ;  /* 0xfffffffc00f08947 */ /* 0x004fea000383ffff */
[----:B------:R-:W-:Y:S05]  /*a850*/  BRA `(.L_x_236) ;  /* 0xffffff7800087947 */ /* 0x000fea000383ffff */
.L_x_43:
[----:B---3--:R-:W-:-:S07]  /*a860*/  MOV R0, UR4 ;  /* 0x0000000400007c02 */ /* 0x008fce0008000f00 */
.L_x_237:
[----:B-1----:R1:W2:Y:S02]  /*a870*/  SYNCS.PHASECHK.TRANS64.TRYWAIT P0, [R0+URZ], R2 ;  /* 0x00000002000075a7 */ /* 0x0022a400080011ff */
[----:B--2---:R-:W-:Y:S05]  /*a880*/  @!P0 NANOSLEEP.SYNCS 0x989680 ;  /* 0x009896800000895d */ /* 0x004fea0003900000 */
[----:B------:R-:W2:Y:S02]  /*a890*/  @!P0 SYNCS.PHASECHK.TRANS64 P0, [R0+URZ], R2 ;  /* 0x00000002000085a7 */ /* 0x000ea400080010ff */
[----:B--2---:R-:W-:Y:S05]  /*a8a0*/  @!P0 BRA `(.L_x_237) ;  /* 0xfffffffc00f08947 */ /* 0x004fea000383ffff */
[----:B------:R-:W-:Y:S05]  /*a8b0*/  BRA `(.L_x_238) ;  /* 0xffffff7c00787947 */ /* 0x000fea000383ffff */
.L_x_44:
[----:B---3--:R-:W-:-:S07]  /*a8c0*/  MOV R0, UR4 ;  /* 0x0000000400007c02 */ /* 0x008fce0008000f00 */
.L_x_239:
[----:B-1----:R1:W2:Y:S02]  /*a8d0*/  SYNCS.PHASECHK.TRANS64.TRYWAIT P0, [R0+URZ], R3 ;  /* 0x00000003000075a7 */ /* 0x0022a400080011ff */
[----:B--2---:R-:W-:Y:S05]  /*a8e0*/  @!P0 NANOSLEEP.SYNCS 0x989680 ;  /* 0x009896800000895d */ /* 0x004fea0003900000 */
[----:B------:R-:W2:Y:S02]  /*a8f0*/  @!P0 SYNCS.PHASECHK.TRANS64 P0, [R0+URZ], R3 ;  /* 0x00000003000085a7 */ /* 0x000ea400080010ff */
[----:B--2---:R-:W-:Y:S05]  /*a900*/  @!P0 BRA `(.L_x_239) ;  /* 0xfffffffc00f08947 */ /* 0x004fea000383ffff */
[----:B------:R-:W-:Y:S05]  /*a910*/  BRA `(.L_x_240) ;  /* 0xffffff7c00847947 */ /* 0x000fea000383ffff */
.L_x_45:
[----:B---3--:R-:W-:-:S07]  /*a920*/  MOV R0, UR4 ;  /* 0x0000000400007c02 */ /* 0x008fce0008000f00 */
.L_x_241:
[----:B-1----:R1:W2:Y:S02]  /*a930*/  SYNCS.PHASECHK.TRANS64.TRYWAIT P0, [R0+URZ], R3 ;  /* 0x00000003000075a7 */ /* 0x0022a400080011ff */
[----:B--2---:R-:W-:Y:S05]  /*a940*/  @!P0 NANOSLEEP.SYNCS 0x989680 ;  /* 0x009896800000895d */ /* 0x004fea0003900000 */
[----:B------:R-:W2:Y:S02]  /*a950*/  @!P0 SYNCS.PHASECHK.TRANS64 P0, [R0+URZ], R3 ;  /* 0x00000003000085a7 */ /* 0x000ea400080010ff */
[----:B--2---:R-:W-:Y:S05]  /*a960*/  @!P0 BRA `(.L_x_241) ;  /* 0xfffffffc00f08947 */ /* 0x004fea000383ffff */
[----:B------:R-:W-:Y:S05]  /*a970*/  BRA `(.L_x_242) ;  /* 0xffffff7c00907947 */ /* 0x000fea000383ffff */
.L_x_46:
[----:B---3--:R-:W-:-:S07]  /*a980*/  MOV R0, UR4 ;  /* 0x0000000400007c02 */ /* 0x008fce0008000f00 */
.L_x_243:
[----:B-1----:R1:W2:Y:S02]  /*a990*/  SYNCS.PHASECHK.TRANS64.TRYWAIT P0, [R0+URZ], R3 ;  /* 0x00000003000075a7 */ /* 0x0022a400080011ff */
[----:B--2---:R-:W-:Y:S05]  /*a9a0*/  @!P0 NANOSLEEP.SYNCS 0x989680 ;  /* 0x009896800000895d */ /* 0x004fea0003900000 */
[----:B------:R-:W2:Y:S02]  /*a9b0*/  @!P0 SYNCS.PHASECHK.TRANS64 P0, [R0+URZ], R3 ;  /* 0x00000003000085a7 */ /* 0x000ea400080010ff */
[----:B--2---:R-:W-:Y:S05]  /*a9c0*/  @!P0 BRA `(.L_x_243) ;  /* 0xfffffffc00f08947 */ /* 0x004fea000383ffff */
[----:B------:R-:W-:Y:S05]  /*a9d0*/  BRA `(.L_x_244) ;  /* 0xffffff7c009c7947 */ /* 0x000fea000383ffff */
.L_x_47:
[----:B---3--:R-:W-:-:S07]  /*a9e0*/  MOV R0, UR4 ;  /* 0x0000000400007c02 */ /* 0x008fce0008000f00 */
.L_x_245:
[----:B-1----:R1:W2:Y:S02]  /*a9f0*/  SYNCS.PHASECHK.TRANS64.TRYWAIT P0, [R0+URZ], R3 ;  /* 0x00000003000075a7 */ /* 0x0022a400080011ff */
[----:B--2---:R-:W-:Y:S05]  /*aa00*/  @!P0 NANOSLEEP.SYNCS 0x989680 ;  /* 0x009896800000895d */ /* 0x004fea0003900000 */
[----:B------:R-:W2:Y:S02]  /*aa10*/  @!P0 SYNCS.PHASECHK.TRANS64 P0, [R0+URZ], R3 ;  /* 0x00000003000085a7 */ /* 0x000ea400080010ff */
[----:B--2---:R-:W-:Y:S05]  /*aa20*/  @!P0 BRA `(.L_x_245) ;  /* 0xfffffffc00f08947 */ /* 0x004fea000383ffff */
[----:B------:R-:W-:Y:S05]  /*aa30*/  BRA `(.L_x_246) ;  /* 0xffffff7c00a87947 */ /* 0x000fea000383ffff */
.L_x_48:
[----:B---3--:R-:W-:-:S07]  /*aa40*/  MOV R0, UR4 ;  /* 0x0000000400007c02 */ /* 0x008fce0008000f00 */
.L_x_247:
[----:B-1----:R1:W2:Y:S02]  /*aa50*/  SYNCS.PHASECHK.TRANS64.TRYWAIT P0, [R0+URZ], R3 ;  /* 0x00000003000075a7 */ /* 0x0022a400080011ff */
[----:B--2---:R-:W-:Y:S05]  /*aa60*/  @!P0 NANOSLEEP.SYNCS 0x989680 ;  /* 0x009896800000895d */ /* 0x004fea0003900000 */
[----:B------:R-:W2:Y:S02]  /*aa70*/  @!P0 SYNCS.PHASECHK.TRANS64 P0, [R0+URZ], R3 ;  /* 0x00000003000085a7 */ /* 0x000ea400080010ff */
[----:B--2---:R-:W-:Y:S05]  /*aa80*/  @!P0 BRA `(.L_x_247) ;  /* 0xfffffffc00f08947 */ /* 0x004fea000383ffff */
[----:B------:R-:W-:Y:S05]  /*aa90*/  BRA `(.L_x_248) ;  /* 0xffffff7c00b47947 */ /* 0x000fea000383ffff */
.L_x_49:
[----:B---3--:R-:W-:-:S07]  /*aaa0*/  MOV R0, UR4 ;  /* 0x0000000400007c02 */ /* 0x008fce0008000f00 */
.L_x_249:
[----:B-1----:R1:W2:Y:S02]  /*aab0*/  SYNCS.PHASECHK.TRANS64.TRYWAIT P0, [R0+URZ], R3 ;  /* 0x00000003000075a7 */ /* 0x0022a400080011ff */
[----:B--2---:R-:W-:Y:S05]  /*aac0*/  @!P0 NANOSLEEP.SYNCS 0x989680 ;  /* 0x009896800000895d */ /* 0x004fea0003900000 */
[----:B------:R-:W2:Y:S02]  /*aad0*/  @!P0 SYNCS.PHASECHK.TRANS64 P0, [R0+URZ], R3 ;  /* 0x00000003000085a7 */ /* 0x000ea400080010ff */
[----:B--2---:R-:W-:Y:S05]  /*aae0*/  @!P0 BRA `(.L_x_249) ;  /* 0xfffffffc00f08947 */ /* 0x004fea000383ffff */
[----:B------:R-:W-:Y:S05]  /*aaf0*/  BRA `(.L_x_250) ;  /* 0xffffff7c00c07947 */ /* 0x000fea000383ffff */
.L_x_52:
[----:B-1----:R1:W2:Y:S02]  /*ab00*/  SYNCS.PHASECHK.TRANS64.TRYWAIT P0, [R0+URZ+0x130], R4 ;  /* 0x00013004000075a7 */ /* 0x0022a400080011ff */
[----:B--2---:R-:W-:Y:S05]  /*ab10*/  @!P0 NANOSLEEP.SYNCS 0x989680 ;  /* 0x009896800000895d */ /* 0x004fea0003900000 */
[----:B------:R-:W2:Y:S02]  /*ab20*/  @!P0 SYNCS.PHASECHK.TRANS64 P0, [R0+URZ+0x130], R4 ;  /* 0x00013004000085a7 */ /* 0x000ea400080010ff */
[----:B--2---:R-:W-:Y:S05]  /*ab30*/  @!P0 BRA `(.L_x_52) ;  /* 0xfffffffc00f08947 */ /* 0x004fea000383ffff */
[----:B------:R-:W-:Y:S05]  /*ab40*/  BRA `(.L_x_251) ;  /* 0xffffff8000207947 */ /* 0x000fea000383ffff */
.L_x_53:
[----:B------:R-:W-:-:S07]  /*ab50*/  MOV R0, UR5 ;  /* 0x0000000500007c02 */ /* 0x000fce0008000f00 */
.L_x_252:
[----:B-1----:R1:W2:Y:S02]  /*ab60*/  SYNCS.PHASECHK.TRANS64.TRYWAIT P0, [R0+URZ+0xe0], R5 ;  /* 0x0000e005000075a7 */ /* 0x0022a400080011ff */
[----:B--2---:R-:W-:Y:S05]  /*ab70*/  @!P0 NANOSLEEP.SYNCS 0x989680 ;  /* 0x009896800000895d */ /* 0x004fea0003900000 */
[----:B------:R-:W2:Y:S02]  /*ab80*/  @!P0 SYNCS.PHASECHK.TRANS64 P0, [R0+URZ+0xe0], R5 ;  /* 0x0000e005000085a7 */ /* 0x000ea400080010ff */
[----:B--2---:R-:W-:Y:S05]  /*ab90*/  @!P0 BRA `(.L_x_252) ;  /* 0xfffffffc00f08947 */ /* 0x004fea000383ffff */
[----:B------:R-:W-:Y:S05]  /*aba0*/  BRA `(.L_x_253) ;  /* 0xffffff8000307947 */ /* 0x000fea000383ffff */
.L_x_54:
[----:B-1----:R1:W2:Y:S02]  /*abb0*/  SYNCS.PHASECHK.TRANS64.TRYWAIT P1, [R0+URZ+0xd0], R4 ;  /* 0x0000d004000075a7 */ /* 0x0022a400080211ff */
[----:B--2---:R-:W-:Y:S05]  /*abc0*/  @!P1 NANOSLEEP.SYNCS 0x989680 ;  /* 0x009896800000995d */ /* 0x004fea0003900000 */
[----:B------:R-:W2:Y:S02]  /*abd0*/  @!P1 SYNCS.PHASECHK.TRANS64 P1, [R0+URZ+0xd0], R4 ;  /* 0x0000d004000095a7 */ /* 0x000ea400080210ff */
[----:B--2---:R-:W-:Y:S05]  /*abe0*/  @!P1 BRA `(.L_x_54) ;  /* 0xfffffffc00f09947 */ /* 0x004fea000383ffff */
[----:B------:R-:W-:Y:S05]  /*abf0*/  BRA `(.L_x_254) ;  /* 0xffffff8000607947 */ /* 0x000fea000383ffff */
.L_x_57:
[----:B------:R-:W-:-:S07]  /*ac00*/  MOV R0, UR5 ;  /* 0x0000000500007c02 */ /* 0x000fce0008000f00 */
.L_x_255:
[----:B-1----:R1:W2:Y:S02]  /*ac10*/  SYNCS.PHASECHK.TRANS64.TRYWAIT P0, [R0+URZ+0xe0], R2 ;  /* 0x0000e002000075a7 */ /* 0x0022a400080011ff */
[----:B--2---:R-:W-:Y:S05]  /*ac20*/  @!P0 NANOSLEEP.SYNCS 0x989680 ;  /* 0x009896800000895d */ /* 0x004fea0003900000 */
[----:B------:R-:W2:Y:S02]  /*ac30*/  @!P0 SYNCS.PHASECHK.TRANS64 P0, [R0+URZ+0xe0], R2 ;  /* 0x0000e002000085a7 */ /* 0x000ea400080010ff */
[----:B--2---:R-:W-:Y:S05]  /*ac40*/  @!P0 BRA `(.L_x_255) ;  /* 0xfffffffc00f08947 */ /* 0x004fea000383ffff */
[----:B------:R-:W-:Y:S05]  /*ac50*/  BRA `(.L_x_56) ;  /* 0xffffff8000b47947 */ /* 0x000fea000383ffff */
.L_x_66:
[----:B-1----:R-:W-:-:S04]  /*ac60*/  MOV R4, UR6 ;  /* 0x0000000600047c02 */ /* 0x002fc80008000f00 */
[----:B------:R1:W2:Y:S03]  /*ac70*/  SYNCS.PHASECHK.TRANS64.TRYWAIT P0, [R4+URZ+0x8], R5 ;  /* 0x00000805040075a7 */ /* 0x0002a600080011ff */
[----:B--2---:R-:W-:Y:S05]  /*ac80*/  @!P0 NANOSLEEP.SYNCS 0x989680 ;  /* 0x009896800000895d */ /* 0x004fea0003900000 */
[----:B------:R-:W2:Y:S02]  /*ac90*/  @!P0 SYNCS.PHASECHK.TRANS64 P0, [R4+URZ+0x8], R5 ;  /* 0x00000805040085a7 */ /* 0x000ea400080010ff */
[----:B--2---:R-:W-:Y:S05]  /*aca0*/  @!P0 BRA `(.L_x_66) ;  /* 0xfffffffc00ec8947 */ /* 0x004fea000383ffff */
[----:B------:R-:W-:Y:S05]  /*acb0*/  BRA `(.L_x_65) ;  /* 0xffffff8400687947 */ /* 0x000fea000383ffff */
.L_x_68:
[----:B------:R-:W-:Y:S01]  /*acc0*/  BSSY B0, `(.L_x_256) ;  /* 0x0000006000007945 */ /* 0x000fe20003800000 */
[----:B------:R-:W-:-:S07]  /*acd0*/  MOV R15, 0xffffffff ;  /* 0xffffffff000f7802 */ /* 0x000fce0000000f00 */
[----:B-1---5:R-:W-:Y:S05]  /*ace0*/  WARPSYNC.COLLECTIVE R15, `(.L_x_257) ;  /* 0x000000000f0c7348 */ /* 0x022fea0003c00000 */
[----:B------:R-:W-:Y:S02]  /*acf0*/  ELECT P6, UR79, PT ;  /* 0x00000000004f782f */ /* 0x000fe400038c0000 */
[----:B------:R-:W-:Y:S01]  /*ad00*/  MOV R14, UR79 ;  /* 0x0000004f000e7c02 */ /* 0x000fe20008000f00 */
[----:B-1---5:R-:W-:Y:S10]  /*ad10*/  ENDCOLLECTIVE ;  /* 0x000000000000791b */ /* 0x022ff40003800000 */
.L_x_257:
[----:B------:R-:W-:Y:S05]  /*ad20*/  BSYNC B0 ;  /* 0x0000000000007941 */ /* 0x000fea0003800000 */
.L_x_256:
[----:B------:R-:W-:Y:S05]  /*ad30*/  BRA `(.L_x_258) ;  /* 0xffffff8400987947 */ /* 0x000fea000383ffff */
.L_x_70:
[----:B-1----:R-:W-:-:S04]  /*ad40*/  MOV R2, UR6 ;  /* 0x0000000600027c02 */ /* 0x002fc80008000f00 */
[----:B------:R1:W2:Y:S03]  /*ad50*/  SYNCS.PHASECHK.TRANS64.TRYWAIT P0, [R2+URZ+0x8], R3 ;  /* 0x00000803020075a7 */ /* 0x0002a600080011ff */
[----:B--2---:R-:W-:Y:S05]  /*ad60*/  @!P0 NANOSLEEP.SYNCS 0x989680 ;  /* 0x009896800000895d */ /* 0x004fea0003900000 */
[----:B------:R-:W2:Y:S02]  /*ad70*/  @!P0 SYNCS.PHASECHK.TRANS64 P0, [R2+URZ+0x8], R3 ;  /* 0x00000803020085a7 */ /* 0x000ea400080010ff */
[----:B--2---:R-:W-:Y:S05]  /*ad80*/  @!P0 BRA `(.L_x_70) ;  /* 0xfffffffc00ec8947 */ /* 0x004fea000383ffff */
[----:B------:R-:W-:Y:S05]  /*ad90*/  BRA `(.L_x_69) ;  /* 0xffffff84009c7947 */ /* 0x000fea000383ffff */
.L_x_71:
[----:B-1----:R1:W2:Y:S02]  /*ada0*/  SYNCS.PHASECHK.TRANS64.TRYWAIT P0, [R0+URZ+0xd0], R4 ;  /* 0x0000d004000075a7 */ /* 0x0022a400080011ff */
[----:B--2---:R-:W-:Y:S05]  /*adb0*/  @!P0 NANOSLEEP.SYNCS 0x989680 ;  /* 0x009896800000895d */ /* 0x004fea0003900000 */
[----:B------:R-:W2:Y:S02]  /*adc0*/  @!P0 SYNCS.PHASECHK.TRANS64 P0, [R0+URZ+0xd0], R4 ;  /* 0x0000d004000085a7 */ /* 0x000ea400080010ff */
[----:B--2---:R-:W-:Y:S05]  /*add0*/  @!P0 BRA `(.L_x_71) ;  /* 0xfffffffc00f08947 */ /* 0x004fea000383ffff */
[----:B------:R-:W-:Y:S05]  /*ade0*/  BRA `(.L_x_259) ;  /* 0xffffff8800887947 */ /* 0x000fea000383ffff */
.L_x_73:
[----:B------:R-:W-:-:S07]  /*adf0*/  MOV R0, UR9 ;  /* 0x0000000900007c02 */ /* 0x000fce0008000f00 */
.L_x_260:
[----:B-1----:R1:W2:Y:S02]  /*ae00*/  SYNCS.PHASECHK.TRANS64.TRYWAIT P0, [R0+URZ+0x110], R4 ;  /* 0x00011004000075a7 */ /* 0x0022a400080011ff */
[----:B--2---:R-:W-:Y:S05]  /*ae10*/  @!P0 NANOSLEEP.SYNCS 0x989680 ;  /* 0x009896800000895d */ /* 0x004fea0003900000 */
[----:B------:R-:W2:Y:S02]  /*ae20*/  @!P0 SYNCS.PHASECHK.TRANS64 P0, [R0+URZ+0x110], R4 ;  /* 0x00011004000085a7 */ /* 0x000ea400080010ff */
[----:B--2---:R-:W-:Y:S05]  /*ae30*/  @!P0 BRA `(.L_x_260) ;  /* 0xfffffffc00f08947 */ /* 0x004fea000383ffff */
[----:B------:R-:W-:Y:S05]  /*ae40*/  BRA `(.L_x_261) ;  /* 0xffffff8800d47947 */ /* 0x000fea000383ffff */
.L_x_76:
[----:B------:R-:W-:Y:S07]  /*ae50*/  MOV R0, UR8 ;  /* 0x0000000800007c02 */ /* 0x000fee0008000f00 */
.L_x_262:
[----:B-1----:R1:W2:Y:S02]  /*ae60*/  SYNCS.PHASECHK.TRANS64.TRYWAIT P0, [R0+URZ], R4 ;  /* 0x00000004000075a7 */ /* 0x0022a400080011ff */
[----:B--2---:R-:W-:Y:S05]  /*ae70*/  @!P0 NANOSLEEP.SYNCS 0x989680 ;  /* 0x009896800000895d */ /* 0x004fea0003900000 */
[----:B------:R-:W2:Y:S02]  /*ae80*/  @!P0 SYNCS.PHASECHK.TRANS64 P0, [R0+URZ], R4 ;  /* 0x00000004000085a7 */ /* 0x000ea400080010ff */
[----:B--2---:R-:W-:Y:S05]  /*ae90*/  @!P0 BRA `(.L_x_262) ;  /* 0xfffffffc00f08947 */ /* 0x004fea000383ffff */
[----:B------:R-:W-:Y:S05]  /*aea0*/  BRA `(.L_x_75) ;  /* 0xffffff8800e87947 */ /* 0x000fea000383ffff */
.L_x_80:
[----:B-1----:R-:W-:-:S07]  /*aeb0*/  MOV R0, UR8 ;  /* 0x0000000800007c02 */ /* 0x002fce0008000f00 */
.L_x_263:
[----:B-1----:R1:W2:Y:S02]  /*aec0*/  SYNCS.PHASECHK.TRANS64.TRYWAIT P0, [R0+URZ], R2 ;  /* 0x00000002000075a7 */ /* 0x0022a400080011ff */
[----:B--2---:R-:W-:Y:S05]  /*aed0*/  @!P0 NANOSLEEP.SYNCS 0x989680 ;  /* 0x009896800000895d */ /* 0x004fea0003900000 */
[----:B------:R-:W2:Y:S02]  /*aee0*/  @!P0 SYNCS.PHASECHK.TRANS64 P0, [R0+URZ], R2 ;  /* 0x00000002000085a7 */ /* 0x000ea400080010ff */
[----:B--2---:R-:W-:Y:S05]  /*aef0*/  @!P0 BRA `(.L_x_263) ;  /* 0xfffffffc00f08947 */ /* 0x004fea000383ffff */
[----:B------:R-:W-:Y:S05]  /*af00*/  BRA `(.L_x_264) ;  /* 0xffffff8c00dc7947 */ /* 0x000fea000383ffff */
.L_x_81:
[----:B------:R-:W-:-:S07]  /*af10*/  MOV R0, UR8 ;  /* 0x0000000800007c02 */ /* 0x000fce0008000f00 */
.L_x_265:
[----:B-1----:R1:W2:Y:S02]  /*af20*/  SYNCS.PHASECHK.TRANS64.TRYWAIT P0, [R0+URZ], R3 ;  /* 0x00000003000075a7 */ /* 0x0022a400080011ff */
[----:B--2---:R-:W-:Y:S05]  /*af30*/  @!P0 NANOSLEEP.SYNCS 0x989680 ;  /* 0x009896800000895d */ /* 0x004fea0003900000 */
[----:B------:R-:W2:Y:S02]  /*af40*/  @!P0 SYNCS.PHASECHK.TRANS64 P0, [R0+URZ], R3 ;  /* 0x00000003000085a7 */ /* 0x000ea400080010ff */
[----:B--2---:R-:W-:Y:S05]  /*af50*/  @!P0 BRA `(.L_x_265) ;  /* 0xfffffffc00f08947 */ /* 0x004fea000383ffff */
[----:B------:R-:W-:Y:S05]  /*af60*/  BRA `(.L_x_266) ;  /* 0xffffff8c00e87947 */ /* 0x000fea000383ffff */
.L_x_82:
[----:B------:R-:W-:-:S07]  /*af70*/  MOV R0, UR8 ;  /* 0x0000000800007c02 */ /* 0x000fce0008000f00 */
.L_x_267:
[----:B-1----:R1:W2:Y:S02]  /*af80*/  SYNCS.PHASECHK.TRANS64.TRYWAIT P0, [R0+URZ], R3 ;  /* 0x00000003000075a7 */ /* 0x0022a400080011ff */
[----:B--2---:R-:W-:Y:S05]  /*af90*/  @!P0 NANOSLEEP.SYNCS 0x989680 ;  /* 0x009896800000895d */ /* 0x004fea0003900000 */
[----:B------:R-:W2:Y:S02]  /*afa0*/  @!P0 SYNCS.PHASECHK.TRANS64 P0, [R0+URZ], R3 ;  /* 0x00000003000085a7 */ /* 0x000ea400080010ff */
[----:B--2---:R-:W-:Y:S05]  /*afb0*/  @!P0 BRA `(.L_x_267) ;  /* 0xfffffffc00f08947 */ /* 0x004fea000383ffff */
[----:B------:R-:W-:Y:S05]  /*afc0*/  BRA `(.L_x_268) ;  /* 0xffffff8c00f47947 */ /* 0x000fea000383ffff */
.L_x_85:
[----:B------:R-:W-:-:S07]  /*afd0*/  MOV R0, UR7 ;  /* 0x0000000700007c02 */ /* 0x000fce0008000f00 */
.L_x_269:
[----:B-1----:R1:W2:Y:S02]  /*afe0*/  SYNCS.PHASECHK.TRANS64.TRYWAIT P1, [R0+URZ+0x150], R2 ;  /* 0x00015002000075a7 */ /* 0x0022a400080211ff */
[----:B--2---:R-:W-:Y:S05]  /*aff0*/  @!P1 NANOSLEEP.SYNCS 0x989680 ;  /* 0x009896800000995d */ /* 0x004fea0003900000 */
[----:B------:R-:W2:Y:S02]  /*b000*/  @!P1 SYNCS.PHASECHK.TRANS64 P1, [R0+URZ+0x150], R2 ;  /* 0x00015002000095a7 */ /* 0x000ea400080210ff */
[----:B--2---:R-:W-:Y:S05]  /*b010*/  @!P1 BRA `(.L_x_269) ;  /* 0xfffffffc00f09947 */ /* 0x004fea000383ffff */
[----:B------:R-:W-:Y:S05]  /*b020*/  BRA `(.L_x_270) ;  /* 0xffffff9000407947 */ /* 0x000fea000383ffff */
.L_x_90:
[----:B--2---:R2:W4:Y:S02]  /*b030*/  SYNCS.PHASECHK.TRANS64.TRYWAIT P0, [R0+URZ+0xd0], R2 ;  /* 0x0000d002000075a7 */ /* 0x00452400080011ff */
[----:B----4-:R-:W-:Y:S05]  /*b040*/  @!P0 NANOSLEEP.SYNCS 0x989680 ;  /* 0x009896800000895d */ /* 0x010fea0003900000 */
[----:B------:R-:W4:Y:S02]  /*b050*/  @!P0 SYNCS.PHASECHK.TRANS64 P0, [R0+URZ+0xd0], R2 ;  /* 0x0000d002000085a7 */ /* 0x000f2400080010ff */
[----:B----4-:R-:W-:Y:S05]  /*b060*/  @!P0 BRA `(.L_x_90) ;  /* 0xfffffffc00f08947 */ /* 0x010fea000383ffff */
[----:B------:R-:W-:Y:S05]  /*b070*/  BRA `(.L_x_271) ;  /* 0xffffff9400547947 */ /* 0x000fea000383ffff */
.L_x_93:
[----:B------:R-:W-:Y:S07]  /*b080*/  MOV R0, UR7 ;  /* 0x0000000700007c02 */ /* 0x000fee0008000f00 */
.L_x_272:
[----:B--2---:R2:W4:Y:S02]  /*b090*/  SYNCS.PHASECHK.TRANS64.TRYWAIT P0, [R0+URZ+0xc8], R2 ;  /* 0x0000c802000075a7 */ /* 0x00452400080011ff */
[----:B----4-:R-:W-:Y:S05]  /*b0a0*/  @!P0 NANOSLEEP.SYNCS 0x989680 ;  /* 0x009896800000895d */ /* 0x010fea0003900000 */
[----:B------:R-:W4:Y:S02]  /*b0b0*/  @!P0 SYNCS.PHASECHK.TRANS64 P0, [R0+URZ+0xc8], R2 ;  /* 0x0000c802000085a7 */ /* 0x000f2400080010ff */
[----:B----4-:R-:W-:Y:S05]  /*b0c0*/  @!P0 BRA `(.L_x_272) ;  /* 0xfffffffc00f08947 */ /* 0x010fea000383ffff */
[----:B------:R-:W-:Y:S05]  /*b0d0*/  BRA `(.L_x_92) ;  /* 0xffffff9800347947 */ /* 0x000fea000383ffff */
.L_x_96:
[----:B------:R-:W-:Y:S07]  /*b0e0*/  MOV R0, UR7 ;  /* 0x0000000700007c02 */ /* 0x000fee0008000f00 */
.L_x_273:
[----:B-1----:R1:W2:Y:S02]  /*b0f0*/  SYNCS.PHASECHK.TRANS64.TRYWAIT P0, [R0+URZ+0xa0], R22 ;  /* 0x0000a016000075a7 */ /* 0x0022a400080011ff */
[----:B--2---:R-:W-:Y:S05]  /*b100*/  @!P0 NANOSLEEP.SYNCS 0x989680 ;  /* 0x009896800000895d */ /* 0x004fea0003900000 */
[----:B------:R-:W2:Y:S02]  /*b110*/  @!P0 SYNCS.PHASECHK.TRANS64 P0, [R0+URZ+0xa0], R22 ;  /* 0x0000a016000085a7 */ /* 0x000ea400080010ff */
[----:B--2---:R-:W-:Y:S05]  /*b120*/  @!P0 BRA `(.L_x_273) ;  /* 0xfffffffc00f08947 */ /* 0x004fea000383ffff */
[----:B------:R-:W-:Y:S05]  /*b130*/  BRA `(.L_x_274) ;  /* 0xffffff9800ac7947 */ /* 0x000fea000383ffff */
.L_x_97:
[----:B------:R-:W-:Y:S07]  /*b140*/  MOV R0, UR7 ;  /* 0x0000000700007c02 */ /* 0x000fee0008000f00 */
.L_x_275:
[----:B-1----:R1:W2:Y:S02]  /*b150*/  SYNCS.PHASECHK.TRANS64.TRYWAIT P0, [R0+URZ+0xa8], R22 ;  /* 0x0000a816000075a7 */ /* 0x0022a400080011ff */
[----:B--2---:R-:W-:Y:S05]  /*b160*/  @!P0 NANOSLEEP.SYNCS 0x989680 ;  /* 0x009896800000895d */ /* 0x004fea0003900000 */
[----:B------:R-:W2:Y:S02]  /*b170*/  @!P0 SYNCS.PHASECHK.TRANS64 P0, [R0+URZ+0xa8], R22 ;  /* 0x0000a816000085a7 */ /* 0x000ea400080010ff */
[----:B--2---:R-:W-:Y:S05]  /*b180*/  @!P0 BRA `(.L_x_275) ;  /* 0xfffffffc00f08947 */ /* 0x004fea000383ffff */
[----:B------:R-:W-:Y:S05]  /*b190*/  BRA `(.L_x_276) ;  /* 0xffffff9800e47947 */ /* 0x000fea000383ffff */
.L_x_98:
[----:B------:R-:W-:Y:S07]  /*b1a0*/  MOV R0, UR7 ;  /* 0x0000000700007c02 */ /* 0x000fee0008000f00 */
.L_x_277:
[----:B-1----:R1:W2:Y:S02]  /*b1b0*/  SYNCS.PHASECHK.TRANS64.TRYWAIT P0, [R0+URZ+0xb0], R22 ;  /* 0x0000b016000075a7 */ /* 0x0022a400080011ff */
[----:B--2---:R-:W-:Y:S05]  /*b1c0*/  @!P0 NANOSLEEP.SYNCS 0x989680 ;  /* 0x009896800000895d */ /* 0x004fea0003900000 */
[----:B------:R-:W2:Y:S02]  /*b1d0*/  @!P0 SYNCS.PHASECHK.TRANS64 P0, [R0+URZ+0xb0], R22 ;  /* 0x0000b016000085a7 */ /* 0x000ea400080010ff */
[----:B--2---:R-:W-:Y:S05]  /*b1e0*/  @!P0 BRA `(.L_x_277) ;  /* 0xfffffffc00f08947 */ /* 0x004fea000383ffff */
[----:B------:R-:W-:Y:S05]  /*b1f0*/  BRA `(.L_x_278) ;  /* 0xffffff9c00287947 */ /* 0x000fea000383ffff */
.L_x_99:
[----:B------:R-:W-:Y:S07]  /*b200*/  MOV R0, UR7 ;  /* 0x0000000700007c02 */ /* 0x000fee0008000f00 */
.L_x_279:
[----:B-1----:R1:W2:Y:S02]  /*b210*/  SYNCS.PHASECHK.TRANS64.TRYWAIT P0, [R0+URZ+0xb8], R22 ;  /* 0x0000b816000075a7 */ /* 0x0022a400080011ff */
[----:B--2---:R-:W-:Y:S05]  /*b220*/  @!P0 NANOSLEEP.SYNCS 0x989680 ;  /* 0x009896800000895d */ /* 0x004fea0003900000 */
[----:B------:R-:W2:Y:S02]  /*b230*/  @!P0 SYNCS.PHASECHK.TRANS64 P0, [R0+URZ+0xb8], R22 ;  /* 0x0000b816000085a7 */ /* 0x000ea400080010ff */
[----:B--2---:R-:W-:Y:S05]  /*b240*/  @!P0 BRA `(.L_x_279) ;  /* 0xfffffffc00f08947 */ /* 0x004fea000383ffff */
[----:B------:R-:W-:Y:S05]  /*b250*/  BRA `(.L_x_280) ;  /* 0xffffff9c00ac7947 */ /* 0x000fea000383ffff */
.L_x_101:
[----:B------:R-:W-:-:S07]  /*b260*/  MOV R0, UR7 ;  /* 0x0000000700007c02 */ /* 0x000fce0008000f00 */
.L_x_281:
[----:B-1----:R1:W4:Y:S02]  /*b270*/  SYNCS.PHASECHK.TRANS64.TRYWAIT P0, [R0+URZ+0xa0], R2 ;  /* 0x0000a002000075a7 */ /* 0x00232400080011ff */
[----:B----4-:R-:W-:Y:S05]  /*b280*/  @!P0 NANOSLEEP.SYNCS 0x989680 ;  /* 0x009896800000895d */ /* 0x010fea0003900000 */
[----:B------:R-:W4:Y:S02]  /*b290*/  @!P0 SYNCS.PHASECHK.TRANS64 P0, [R0+URZ+0xa0], R2 ;  /* 0x0000a002000085a7 */ /* 0x000f2400080010ff */
[----:B----4-:R-:W-:Y:S05]  /*b2a0*/  @!P0 BRA `(.L_x_281) ;  /* 0xfffffffc00f08947 */ /* 0x010fea000383ffff */
[----:B------:R-:W-:Y:S05]  /*b2b0*/  BRA `(.L_x_282) ;  /* 0xffffffa0001c7947 */ /* 0x000fea000383ffff */
.L_x_102:
[----:B-1----:R-:W-:-:S07]  /*b2c0*/  MOV R0, UR7 ;  /* 0x0000000700007c02 */ /* 0x002fce0008000f00 */
.L_x_283:
[----:B-1----:R1:W4:Y:S02]  /*b2d0*/  SYNCS.PHASECHK.TRANS64.TRYWAIT P0, [R0+URZ+0xa8], R2 ;  /* 0x0000a802000075a7 */ /* 0x00232400080011ff */
[----:B----4-:R-:W-:Y:S05]  /*b2e0*/  @!P0 NANOSLEEP.SYNCS 0x989680 ;  /* 0x009896800000895d */ /* 0x010fea0003900000 */
[----:B------:R-:W4:Y:S02]  /*b2f0*/  @!P0 SYNCS.PHASECHK.TRANS64 P0, [R0+URZ+0xa8], R2 ;  /* 0x0000a802000085a7 */ /* 0x000f2400080010ff */
[----:B----4-:R-:W-:Y:S05]  /*b300*/  @!P0 BRA `(.L_x_283) ;  /* 0xfffffffc00f08947 */ /* 0x010fea000383ffff */
[----:B------:R-:W-:Y:S05]  /*b310*/  BRA `(.L_x_284) ;  /* 0xffffffa0000c7947 */ /* 0x000fea000383ffff */
.L_x_103:
[----:B-1----:R-:W-:-:S07]  /*b320*/  MOV R0, UR7 ;  /* 0x0000000700007c02 */ /* 0x002fce0008000f00 */
.L_x_285:
[----:B-1----:R1:W4:Y:S02]  /*b330*/  SYNCS.PHASECHK.TRANS64.TRYWAIT P0, [R0+URZ+0xb0], R2 ;  /* 0x0000b002000075a7 */ /* 0x00232400080011ff */
[----:B----4-:R-:W-:Y:S05]  /*b340*/  @!P0 NANOSLEEP.SYNCS 0x989680 ;  /* 0x009896800000895d */ /* 0x010fea0003900000 */
[----:B------:R-:W4:Y:S02]  /*b350*/  @!P0 SYNCS.PHASECHK.TRANS64 P0, [R0+URZ+0xb0], R2 ;  /* 0x0000b002000085a7 */ /* 0x000f2400080010ff */
[----:B----4-:R-:W-:Y:S05]  /*b360*/  @!P0 BRA `(.L_x_285) ;  /* 0xfffffffc00f08947 */ /* 0x010fea000383ffff */
[----:B------:R-:W-:Y:S05]  /*b370*/  BRA `(.L_x_286) ;  /* 0xffffff9c00fc7947 */ /* 0x000fea000383ffff */
.L_x_105:
[----:B-1----:R1:W2:Y:S02]  /*b380*/  SYNCS.PHASECHK.TRANS64.TRYWAIT P0, [R0+URZ+0xd0], R2 ;  /* 0x0000d002000075a7 */ /* 0x0022a400080011ff */
[----:B--2---:R-:W-:Y:S05]  /*b390*/  @!P0 NANOSLEEP.SYNCS 0x989680 ;  /* 0x009896800000895d */ /* 0x004fea0003900000 */
[----:B------:R-:W2:Y:S02]  /*b3a0*/  @!P0 SYNCS.PHASECHK.TRANS64 P0, [R0+URZ+0xd0], R2 ;  /* 0x0000d002000085a7 */ /* 0x000ea400080010ff */
[----:B--2---:R-:W-:Y:S05]  /*b3b0*/  @!P0 BRA `(.L_x_105) ;  /* 0xfffffffc00f08947 */ /* 0x004fea000383ffff */
[----:B------:R-:W-:Y:S05]  /*b3c0*/  BRA `(.L_x_287) ;  /* 0xffffffa000947947 */ /* 0x000fea000383ffff */
.L_x_119:
[----:B-1----:R1:W2:Y:S02]  /*b3d0*/  SYNCS.PHASECHK.TRANS64.TRYWAIT P0, [R2+URZ+0x80], R0 ;  /* 0x00008000020075a7 */ /* 0x0022a400080011ff */
[----:B--2---:R-:W-:Y:S05]  /*b3e0*/  @!P0 NANOSLEEP.SYNCS 0x989680 ;  /* 0x009896800000895d */ /* 0x004fea0003900000 */
[----:B------:R-:W2:Y:S02]  /*b3f0*/  @!P0 SYNCS.PHASECHK.TRANS64 P0, [R2+URZ+0x80], R0 ;  /* 0x00008000020085a7 */ /* 0x000ea400080010ff */
[----:B--2---:R-:W-:Y:S05]  /*b400*/  @!P0 BRA `(.L_x_119) ;  /* 0xfffffffc00f08947 */ /* 0x004fea000383ffff */
[----:B------:R-:W-:Y:S05]  /*b410*/  BRA `(.L_x_118) ;  /* 0xffffffac00f47947 */ /* 0x000fea000383ffff */
.L_x_122:
[----:B------:R1:W1:Y:S02]  /*b420*/  SYNCS.PHASECHK.TRANS64.TRYWAIT P1, [R112+URZ+0xf0], R0 ;  /* 0x0000f000700075a7 */ /* 0x00026400080211ff */
[----:B-1----:R-:W-:Y:S05]  /*b430*/  @!P1 NANOSLEEP.SYNCS 0x989680 ;  /* 0x009896800000995d */ /* 0x002fea0003900000 */
[----:B------:R-:W1:Y:S02]  /*b440*/  @!P1 SYNCS.PHASECHK.TRANS64 P1, [R112+URZ+0xf0], R0 ;  /* 0x0000f000700095a7 */ /* 0x000e6400080210ff */
[----:B-1----:R-:W-:Y:S05]  /*b450*/  @!P1 BRA `(.L_x_122) ;  /* 0xfffffffc00f09947 */ /* 0x002fea000383ffff */
[----:B------:R-:W-:Y:S05]  /*b460*/  BRA `(.L_x_121) ;  /* 0xffffffb000447947 */ /* 0x000fea000383ffff */
        .weak           $__internal_0_$__cuda_sm10x_tcgen05_guardrail_trap_col_being_dealloced_not_returned_by_alloc
        .type           $__internal_0_$__cuda_sm10x_tcgen05_guardrail_trap_col_being_dealloced_not_returned_by_alloc,@function
        .size           $__internal_0_$__cuda_sm10x_tcgen05_guardrail_trap_col_being_dealloced_not_returned_by_alloc,($__internal_1_$__cuda_sm10x_tcgen05_guardrail_trap_phase_invalid_during_alloc - $__internal_0_$__cuda_sm10x_tcgen05_guardrail_trap_col_being_dealloced_not_returned_by_alloc)
$__internal_0_$__cuda_sm10x_tcgen05_guardrail_trap_col_being_dealloced_not_returned_by_alloc:
[----:B------:R-:W-:Y:S05]  /*b470*/  BPT.TRAP 0x1 ;  /* 0x000000040000795c */ /* 0x000fea0000300000 */
[----:B------:R-:W-:-:S04]  /*b480*/  HFMA2 R3, -RZ, RZ, 0, 0 ;  /* 0x00000000ff037431 */ /* 0x000fc800000001ff */
[----:B------:R-:W-:Y:S05]  /*b490*/  RET.REL.NODEC R2 `(_ZN7cutlass13device_kernelINS_4gemm6kernel13GemmUniversalIN4cute5tupleIJiiiiEEENS1_10collective13CollectiveMmaINS1_35MainloopSm100TmaUmmaWarpSpecializedILi8ELi2ELi4ENS5_IJNS4_1CILi2EEENSA_ILi1EEESC_EEEEENS5_IJNSA_ILi256EEENSA_ILi128EEENSA_ILi64EEEEEENS_10bfloat16_tENS5_IJlSC_lEEESJ_SK_NS4_8TiledMMAINS4_8MMA_AtomIJNS4_26SM100_MMA_F16BF16_2x1SM_SSISJ_SJ_fLi256ELi128ELNS4_4UMMA5MajorE0ELSP_0ELNSO_7ScaleInE0ELSQ_0EEEEEENS4_6LayoutINS5_IJSC_SC_SC_EEENS5_IJNSA_ILi0EEESV_SV_EEEEENS5_IJNS4_10UnderscoreESY_SY_EEEEENS4_18SM100_TMA_2SM_LOADENS4_14ComposedLayoutINS4_7SwizzleILi3ELi4ELi3EEENS4_18smem_ptr_flag_bitsILi16EEENST_INS5_IJNSA_ILi8EEESH_EEENS5_IJSH_SC_EEEEEEEvNS4_8identityES11_S1B_vS1C_EENS_8epilogue10collective18CollectiveEpilogueINS1E_23Sm100TmaWarpSpecializedILi4ELi2ELi32ELb1ELb0EEEJNS5_IJSG_SG_SH_EEENS5_IJNST_ISG_SC_EENST_INSA_ILi32EEESC_EEEEESJ_SK_SJ_SK_NS1E_6fusion15FusionCallbacksIS1I_NS1O_13LinCombEltActINS1E_6thread4SiLuESJ_fSJ_fLNS_15FloatRoundStyleE2EEES1J_S1N_JEEENS4_5SM1004TMEM4LOAD26SM100_TMEM_LOAD_32dp32b32xENS4_13SM90_TMA_LOADENS12_INS13_ILi2ELi4ELi3EEES16_NST_INS5_IJS17_S1L_EEENS5_IJS1L_SC_EEEEEEENS4_39AutoVectorizingCopyWithAssumedAlignmentILi128EEENS4_14SM90_TMA_STOREES25_S27_S27_EEEvvEEEEvNT_6ParamsE) ;  /* 0xffffff4802d87950 */ /* 0x000fea0003c3ffff */
        .weak           $__internal_1_$__cuda_sm10x_tcgen05_guardrail_trap_phase_invalid_during_alloc
        .type           $__internal_1_$__cuda_sm10x_tcgen05_guardrail_trap_phase_invalid_during_alloc,@function
        .size           $__internal_1_$__cuda_sm10x_tcgen05_guardrail_trap_phase_invalid_during_alloc,($__internal_2_$__cuda_sm10x_tcgen05_guardrail_trap_unallocated_columns_being_dealloced - $__internal_1_$__cuda_sm10x_tcgen05_guardrail_trap_phase_invalid_during_alloc)
$__internal_1_$__cuda_sm10x_tcgen05_guardrail_trap_phase_invalid_during_alloc:
[----:B------:R-:W-:Y:S05]  /*b4a0*/  BPT.TRAP 0x1 ;  /* 0x000000040000795c */ /* 0x000fea0000300000 */
[----:B------:R-:W-:-:S04]  /*b4b0*/  MOV R3, 0x0 ;  /* 0x0000000000037802 */ /* 0x000fc80000000f00 */
[----:B------:R-:W-:Y:S05]  /*b4c0*/  RET.REL.NODEC R2 `(_ZN7cutlass13device_kernelINS_4gemm6kernel13GemmUniversalIN4cute5tupleIJiiiiEEENS1_10collective13CollectiveMmaINS1_35MainloopSm100TmaUmmaWarpSpecializedILi8ELi2ELi4ENS5_IJNS4_1CILi2EEENSA_ILi1EEESC_EEEEENS5_IJNSA_ILi256EEENSA_ILi128EEENSA_ILi64EEEEEENS_10bfloat16_tENS5_IJlSC_lEEESJ_SK_NS4_8TiledMMAINS4_8MMA_AtomIJNS4_26SM100_MMA_F16BF16_2x1SM_SSISJ_SJ_fLi256ELi128ELNS4_4UMMA5MajorE0ELSP_0ELNSO_7ScaleInE0ELSQ_0EEEEEENS4_6LayoutINS5_IJSC_SC_SC_EEENS5_IJNSA_ILi0EEESV_SV_EEEEENS5_IJNS4_10UnderscoreESY_SY_EEEEENS4_18SM100_TMA_2SM_LOADENS4_14ComposedLayoutINS4_7SwizzleILi3ELi4ELi3EEENS4_18smem_ptr_flag_bitsILi16EEENST_INS5_IJNSA_ILi8EEESH_EEENS5_IJSH_SC_EEEEEEEvNS4_8identityES11_S1B_vS1C_EENS_8epilogue10collective18CollectiveEpilogueINS1E_23Sm100TmaWarpSpecializedILi4ELi2ELi32ELb1ELb0EEEJNS5_IJSG_SG_SH_EEENS5_IJNST_ISG_SC_EENST_INSA_ILi32EEESC_EEEEESJ_SK_SJ_SK_NS1E_6fusion15FusionCallbacksIS1I_NS1O_13LinCombEltActINS1E_6thread4SiLuESJ_fSJ_fLNS_15FloatRoundStyleE2EEES1J_S1N_JEEENS4_5SM1004TMEM4LOAD26SM100_TMEM_LOAD_32dp32b32xENS4_13SM90_TMA_LOADENS12_INS13_ILi2ELi4ELi3EEES16_NST_INS5_IJS17_S1L_EEENS5_IJS1L_SC_EEEEEEENS4_39AutoVectorizingCopyWithAssumedAlignmentILi128EEENS4_14SM90_TMA_STOREES25_S27_S27_EEEvvEEEEvNT_6ParamsE) ;  /* 0xffffff4802cc7950 */ /* 0x000fea0003c3ffff */
        .weak           $__internal_2_$__cuda_sm10x_tcgen05_guardrail_trap_unallocated_columns_being_dealloced
        .type           $__internal_2_$__cuda_sm10x_tcgen05_guardrail_trap_unallocated_columns_being_dealloced,@function
        .size           $__internal_2_$__cuda_sm10x_tcgen05_guardrail_trap_unallocated_columns_being_dealloced,($__internal_3_$__cuda_sm20_rcp_rn_f32_slowpath - $__internal_2_$__cuda_sm10x_tcgen05_guardrail_trap_unallocated_columns_being_dealloced)
$__internal_2_$__cuda_sm10x_tcgen05_guardrail_trap_unallocated_columns_being_dealloced:
[----:B------:R-:W-:Y:S05]  /*b4d0*/  BPT.TRAP 0x1 ;  /* 0x000000040000795c */ /* 0x000fea0000300000 */
[----:B------:R-:W-:-:S04]  /*b4e0*/  HFMA2 R3, -RZ, RZ, 0, 0 ;  /* 0x00000000ff037431 */ /* 0x000fc800000001ff */
[----:B------:R-:W-:Y:S05]  /*b4f0*/  RET.REL.NODEC R2 `(_ZN7cutlass13device_kernelINS_4gemm6kernel13GemmUniversalIN4cute5tupleIJiiiiEEENS1_10collective13CollectiveMmaINS1_35MainloopSm100TmaUmmaWarpSpecializedILi8ELi2ELi4ENS5_IJNS4_1CILi2EEENSA_ILi1EEESC_EEEEENS5_IJNSA_ILi256EEENSA_ILi128EEENSA_ILi64EEEEEENS_10bfloat16_tENS5_IJlSC_lEEESJ_SK_NS4_8TiledMMAINS4_8MMA_AtomIJNS4_26SM100_MMA_F16BF16_2x1SM_SSISJ_SJ_fLi256ELi128ELNS4_4UMMA5MajorE0ELSP_0ELNSO_7ScaleInE0ELSQ_0EEEEEENS4_6LayoutINS5_IJSC_SC_SC_EEENS5_IJNSA_ILi0EEESV_SV_EEEEENS5_IJNS4_10UnderscoreESY_SY_EEEEENS4_18SM100_TMA_2SM_LOADENS4_14ComposedLayoutINS4_7SwizzleILi3ELi4ELi3EEENS4_18smem_ptr_flag_bitsILi16EEENST_INS5_IJNSA_ILi8EEESH_EEENS5_IJSH_SC_EEEEEEEvNS4_8identityES11_S1B_vS1C_EENS_8epilogue10collective18CollectiveEpilogueINS1E_23Sm100TmaWarpSpecializedILi4ELi2ELi32ELb1ELb0EEEJNS5_IJSG_SG_SH_EEENS5_IJNST_ISG_SC_EENST_INSA_ILi32EEESC_EEEEESJ_SK_SJ_SK_NS1E_6fusion15FusionCallbacksIS1I_NS1O_13LinCombEltActINS1E_6thread4SiLuESJ_fSJ_fLNS_15FloatRoundStyleE2EEES1J_S1N_JEEENS4_5SM1004TMEM4LOAD26SM100_TMEM_LOAD_32dp32b32xENS4_13SM90_TMA_LOADENS12_INS13_ILi2ELi4ELi3EEES16_NST_INS5_IJS17_S1L_EEENS5_IJS1L_SC_EEEEEEENS4_39AutoVectorizingCopyWithAssumedAlignmentILi128EEENS4_14SM90_TMA_STOREES25_S27_S27_EEEvvEEEEvNT_6ParamsE) ;  /* 0xffffff4802c07950 */ /* 0x000fea0003c3ffff */
        .weak           $__internal_3_$__cuda_sm20_rcp_rn_f32_slowpath
        .type           $__internal_3_$__cuda_sm20_rcp_rn_f32_slowpath,@function
        .size           $__internal_3_$__cuda_sm20_rcp_rn_f32_slowpath,(.L_x_293 - $__internal_3_$__cuda_sm20_rcp_rn_f32_slowpath)
$__internal_3_$__cuda_sm20_rcp_rn_f32_slowpath:
[----:B------:R-:W-:Y:S01]  /*b500*/  IMAD.SHL.U32 R80, R83, 0x2, RZ ;  /* 0x0000000253507824 */ /* 0x000fe200078e00ff */
[----:B------:R-:W-:Y:S04]  /*b510*/  BSSY.RECONVERGENT B0, `(.L_x_288) ;  /* 0x0000030000007945 */ /* 0x000fe80003800200 */
[----:B------:R-:W-:-:S04]  /*b520*/  SHF.R.U32.HI R80, RZ, 0x18, R80 ;  /* 0x00000018ff507819 */ /* 0x000fc80000011650 */
[----:B------:R-:W-:-:S13]  /*b530*/  ISETP.NE.U32.AND P0, PT, R80, RZ, PT ;  /* 0x000000ff5000720c */ /* 0x000fda0003f05070 */
[----:B------:R-:W-:Y:S05]  /*b540*/  @P0 BRA `(.L_x_289) ;  /* 0x0000000000280947 */ /* 0x000fea0003800000 */
[----:B------:R-:W-:-:S04]  /*b550*/  SHF.L.U32 R64, R83, 0x1, RZ ;  /* 0x0000000153407819 */ /* 0x000fc800000006ff */
[----:B------:R-:W-:-:S13]  /*b560*/  ISETP.NE.AND P0, PT, R64, RZ, PT ;  /* 0x000000ff4000720c */ /* 0x000fda0003f05270 */
[----:B------:R-:W-:Y:S01]  /*b570*/  @P0 FFMA R80, R83, 1.84467440737095516160e+19, RZ ;  /* 0x5f80000053500823 */ /* 0x000fe200000000ff */
[----:B------:R-:W-:Y:S08]  /*b580*/  @!P0 MUFU.RCP R81, R83 ;  /* 0x0000005300518308 */ /* 0x000ff00000001000 */
[----:B------:R-:W1:Y:S02]  /*b590*/  @P0 MUFU.RCP R64, R80 ;  /* 0x0000005000400308 */ /* 0x000e640000001000 */
[----:B-1----:R-:W-:-:S04]  /*b5a0*/  @P0 FFMA R80, R80, R64, -1 ;  /* 0xbf80000050500423 */ /* 0x002fc80000000040 */
[----:B------:R-:W-:-:S04]  /*b5b0*/  @P0 FADD.FTZ R80, -R80, -RZ ;  /* 0x800000ff50500221 */ /* 0x000fc80000010100 */
[----:B------:R-:W-:-:S04]  /*b5c0*/  @P0 FFMA R80, R64, R80, R64 ;  /* 0x0000005040500223 */ /* 0x000fc80000000040 */
[----:B------:R-:W-:Y:S01]  /*b5d0*/  @P0 FFMA R81, R80, 1.84467440737095516160e+19, RZ ;  /* 0x5f80000050510823 */ /* 0x000fe200000000ff */
[----:B------:R-:W-:Y:S05]  /*b5e0*/  BRA `(.L_x_290) ;  /* 0x0000000000887947 */ /* 0x000fea0003800000 */
.L_x_289:
[----:B------:R-:W-:-:S04]  /*b5f0*/  IADD3 R64, PT, PT, R80, -0xfd, RZ ;  /* 0xffffff0350407810 */ /* 0x000fc80007ffe0ff */
[----:B------:R-:W-:-:S13]  /*b600*/  ISETP.GT.U32.AND P0, PT, R64, 0x1, PT ;  /* 0x000000014000780c */ /* 0x000fda0003f04070 */
[----:B------:R-:W-:Y:S05]  /*b610*/  @P0 BRA `(.L_x_291) ;  /* 0x0000000000780947 */ /* 0x000fea0003800000 */
[----:B------:R-:W-:Y:S01]  /*b620*/  LOP3.LUT R84, R83, 0x7fffff, RZ, 0xc0, !PT ;  /* 0x007fffff53547812 */ /* 0x000fe200078ec0ff */
[----:B------:R-:W-:Y:S02]  /*b630*/  IMAD.MOV.U32 R81, RZ, RZ, 0x3 ;  /* 0x00000003ff517424 */ /* 0x000fe400078e00ff */
[----:B------:R-:W-:Y:S01]  /*b640*/  VIADD R80, R80, 0xffffff04 ;  /* 0xffffff0450507836 */ /* 0x000fe20000000000 */
[----:B------:R-:W-:Y:S02]  /*b650*/  LOP3.LUT R84, R84, 0x3f800000, RZ, 0xfc, !PT ;  /* 0x3f80000054547812 */ /* 0x000fe400078efcff */
[----:B------:R-:W-:Y:S02]  /*b660*/  SHF.L.U32 R81, R81, R64, RZ ;  /* 0x0000004051517219 */ /* 0x000fe400000006ff */
[----:B------:R-:W1:Y:S02]  /*b670*/  MUFU.RCP R85, R84 ;  /* 0x0000005400557308 */ /* 0x000e640000001000 */
[----:B-1----:R-:W-:-:S04]  /*b680*/  FFMA R84, R84, R85, -1 ;  /* 0xbf80000054547423 */ /* 0x002fc80000000055 */
[----:B------:R-:W-:-:S04]  /*b690*/  FADD.FTZ R84, -R84, -RZ ;  /* 0x800000ff54547221 */ /* 0x000fc80000010100 */
[CCC-:B------:R-:W-:Y:S01]  /*b6a0*/  FFMA.RM R86, R85.reuse, R84.reuse, R85.reuse ;  /* 0x0000005455567223 */ /* 0x1c0fe20000004055 */
[----:B------:R-:W-:-:S04]  /*b6b0*/  FFMA.RP R84, R85, R84, R85 ;  /* 0x0000005455547223 */ /* 0x000fc80000008055 */
[C---:B------:R-:W-:Y:S02]  /*b6c0*/  LOP3.LUT R85, R86.reuse, 0x7fffff, RZ, 0xc0, !PT ;  /* 0x007fffff56557812 */ /* 0x040fe400078ec0ff */
[----:B------:R-:W-:Y:S02]  /*b6d0*/  FSETP.NEU.FTZ.AND P0, PT, R86, R84, PT ;  /* 0x000000545600720b */ /* 0x000fe40003f1d000 */
[----:B------:R-:W-:Y:S02]  /*b6e0*/  LOP3.LUT R85, R85, 0x800000, RZ, 0xfc, !PT ;  /* 0x0080000055557812 */ /* 0x000fe400078efcff */
[----:B------:R-:W-:Y:S02]  /*b6f0*/  SEL R84, RZ, 0xffffffff, !P0 ;  /* 0xffffffffff547807 */ /* 0x000fe40004000000 */
[----:B------:R-:W-:Y:S02]  /*b700*/  LOP3.LUT R81, R81, R85, RZ, 0xc0, !PT ;  /* 0x0000005551517212 */ /* 0x000fe400078ec0ff */
[----:B------:R-:W-:Y:S01]  /*b710*/  SHF.R.U32.HI R80, RZ, R80, R85 ;  /* 0x00000050ff507219 */ /* 0x000fe20000011655 */
[----:B------:R-:W-:Y:S01]  /*b720*/  IMAD.MOV R84, RZ, RZ, -R84 ;  /* 0x000000ffff547224 */ /* 0x000fe200078e0a54 */
[----:B------:R-:W-:-:S04]  /*b730*/  SHF.R.U32.HI R81, RZ, R64, R81 ;  /* 0x00000040ff517219 */ /* 0x000fc80000011651 */
[----:B------:R-:W-:Y:S02]  /*b740*/  LOP3.LUT P1, RZ, R84, R64, R85, 0xf8, !PT ;  /* 0x0000004054ff7212 */ /* 0x000fe4000782f855 */
[C---:B------:R-:W-:Y:S02]  /*b750*/  LOP3.LUT P2, RZ, R81.reuse, 0x1, RZ, 0xc0, !PT ;  /* 0x0000000151ff7812 */ /* 0x040fe4000784c0ff */
[----:B------:R-:W-:-:S04]  /*b760*/  LOP3.LUT P0, RZ, R81, 0x2, RZ, 0xc0, !PT ;  /* 0x0000000251ff7812 */ /* 0x000fc8000780c0ff */
[----:B------:R-:W-:-:S04]  /*b770*/  PLOP3.LUT P0, PT, P2, P1, P0, 0xe0, 0x0 ;  /* 0x000000000000781c */ /* 0x000fc80001703c00 */
[----:B------:R-:W-:Y:S02]  /*b780*/  SEL R64, RZ, 0x1, !P0 ;  /* 0x00000001ff407807 */ /* 0x000fe40004000000 */
[----:B------:R-:W-:-:S03]  /*b790*/  LOP3.LUT P0, RZ, R83, 0x7fffff, RZ, 0xc0, !PT ;  /* 0x007fffff53ff7812 */ /* 0x000fc6000780c0ff */
[----:B------:R-:W-:-:S05]  /*b7a0*/  IMAD.MOV R64, RZ, RZ, -R64 ;  /* 0x000000ffff407224 */ /* 0x000fca00078e0a40 */
[----:B------:R-:W-:-:S13]  /*b7b0*/  ISETP.GE.AND P1, PT, R64, RZ, PT ;  /* 0x000000ff4000720c */ /* 0x000fda0003f26270 */
[----:B------:R-:W-:-:S04]  /*b7c0*/  @!P1 VIADD R80, R80, 0x1 ;  /* 0x0000000150509836 */ /* 0x000fc80000000000 */
[----:B------:R-:W-:-:S05]  /*b7d0*/  @!P0 IMAD.SHL.U32 R80, R80, 0x2, RZ ;  /* 0x0000000250508824 */ /* 0x000fca00078e00ff */
[----:B------:R-:W-:Y:S01]  /*b7e0*/  LOP3.LUT R81, R80, 0x80000000, R83, 0xf8, !PT ;  /* 0x8000000050517812 */ /* 0x000fe200078ef853 */
[----:B------:R-:W-:Y:S05]  /*b7f0*/  BRA `(.L_x_290) ;  /* 0x0000000000047947 */ /* 0x000fea0003800000 */
.L_x_291:
[----:B------:R1:W2:Y:S02]  /*b800*/  MUFU.RCP R81, R83 ;  /* 0x0000005300517308 */ /* 0x0002a40000001000 */
.L_x_290:
[----:B------:R-:W-:Y:S05]  /*b810*/  BSYNC.RECONVERGENT B0 ;  /* 0x0000000000007941 */ /* 0x000fea0003800200 */
.L_x_288:
[----:B-1----:R-:W-:Y:S01]  /*b820*/  HFMA2 R83, -RZ, RZ, 0, 0 ;  /* 0x00000000ff537431 */ /* 0x002fe200000001ff */
[----:B--2---:R-:W-:-:S03]  /*b830*/  MOV R64, R81 ;  /* 0x0000005100407202 */ /* 0x004fc60000000f00 */
[----:B------:R-:W-:Y:S05]  /*b840*/  RET.REL.NODEC R82 `(_ZN7cutlass13device_kernelINS_4gemm6kernel13GemmUniversalIN4cute5tupleIJiiiiEEENS1_10collective13CollectiveMmaINS1_35MainloopSm100TmaUmmaWarpSpecializedILi8ELi2ELi4ENS5_IJNS4_1CILi2EEENSA_ILi1EEESC_EEEEENS5_IJNSA_ILi256EEENSA_ILi128EEENSA_ILi64EEEEEENS_10bfloat16_tENS5_IJlSC_lEEESJ_SK_NS4_8TiledMMAINS4_8MMA_AtomIJNS4_26SM100_MMA_F16BF16_2x1SM_SSISJ_SJ_fLi256ELi128ELNS4_4UMMA5MajorE0ELSP_0ELNSO_7ScaleInE0ELSQ_0EEEEEENS4_6LayoutINS5_IJSC_SC_SC_EEENS5_IJNSA_ILi0EEESV_SV_EEEEENS5_IJNS4_10UnderscoreESY_SY_EEEEENS4_18SM100_TMA_2SM_LOADENS4_14ComposedLayoutINS4_7SwizzleILi3ELi4ELi3EEENS4_18smem_ptr_flag_bitsILi16EEENST_INS5_IJNSA_ILi8EEESH_EEENS5_IJSH_SC_EEEEEEEvNS4_8identityES11_S1B_vS1C_EENS_8epilogue10collective18CollectiveEpilogueINS1E_23Sm100TmaWarpSpecializedILi4ELi2ELi32ELb1ELb0EEEJNS5_IJSG_SG_SH_EEENS5_IJNST_ISG_SC_EENST_INSA_ILi32EEESC_EEEEESJ_SK_SJ_SK_NS1E_6fusion15FusionCallbacksIS1I_NS1O_13LinCombEltActINS1E_6thread4SiLuESJ_fSJ_fLNS_15FloatRoundStyleE2EEES1J_S1N_JEEENS4_5SM1004TMEM4LOAD26SM100_TMEM_LOAD_32dp32b32xENS4_13SM90_TMA_LOADENS12_INS13_ILi2ELi4ELi3EEES16_NST_INS5_IJS17_S1L_EEENS5_IJS1L_SC_EEEEEEENS4_39AutoVectorizingCopyWithAssumedAlignmentILi128EEENS4_14SM90_TMA_STOREES25_S27_S27_EEEvvEEEEvNT_6ParamsE) ;  /* 0xffffff4452ec7950 */ /* 0x000fea0003c3ffff */
.L_x_292:
[----:B------:R-:W-:-:S00]  /*b850*/  BRA `(.L_x_292) ;  /* 0xfffffffc00fc7947 */ /* 0x000fc0000383ffff */
[----:B------:R-:W-:-:S00]  /*b860*/  NOP ;  /* 0x0000000000007918 */ /* 0x000fc00000000000 */
        /* <DEDUP_REMOVED lines=9> */
.L_x_293:


//--------------------- .nv.global.init           --------------------------
	.section	.nv.global.init,"aw",@progbits
.nv.global.init:
	.type		$str$27,@object
	.size		$str$27,($str$28 - $str$27)
$str$27:
        /*0000*/ 	.byte	0x28, 0x61, 0x64, 0x64, 0x72, 0x65, 0x73, 0x73, 0x20, 0x26, 0x20, 0x6d, 0x61, 0x73, 0x6b, 0x29
        /*0010*/ 	.byte	0x20, 0x3d, 0x3d, 0x20, 0x30, 0x00
	.type		$str$28,@object
	.size		$str$28,($str$26 - $str$28)
$str$28:
        /*0016*/ 	.byte	0x2f, 0x74, 0x6d, 0x70, 0x2f, 0x63, 0x75, 0x74, 0x6c, 0x61, 0x73, 0x73, 0x5f, 0x73, 0x77, 0x65
        /*0026*/ 	.byte	0x65, 0x70, 0x5f, 0x73, 0x72, 0x63, 0x2f, 0x69, 0x6e, 0x63, 0x6c, 0x75, 0x64, 0x65, 0x2f, 0x63
        /*0036*/ 	.byte	0x75, 0x74, 0x65, 0x2f, 0x70, 0x6f, 0x69, 0x6e, 0x74, 0x65, 0x72, 0x5f, 0x66, 0x6c, 0x61, 0x67
        /*0046*/ 	.byte	0x67, 0x65, 0x64, 0x2e, 0x68, 0x70, 0x70, 0x00
	.type		$str$26,@object
	.size		$str$26,($str$25 - $str$26)
$str$26:
        /*004e*/ 	.byte	0x2f, 0x74, 0x6d, 0x70, 0x2f, 0x63, 0x75, 0x74, 0x6c, 0x61, 0x73, 0x73, 0x5f, 0x73, 0x77, 0x65
        /*005e*/ 	.byte	0x65, 0x70, 0x5f, 0x73, 0x72, 0x63, 0x2f, 0x69, 0x6e, 0x63, 0x6c, 0x75, 0x64, 0x65, 0x2f, 0x63
        /*006e*/ 	.byte	0x75, 0x74, 0x65, 0x2f, 0x61, 0x74, 0x6f, 0x6d, 0x2f, 0x63, 0x6f, 0x70, 0x79, 0x5f, 0x74, 0x72
        /*007e*/ 	.byte	0x61, 0x69, 0x74, 0x73, 0x5f, 0x73, 0x6d, 0x31, 0x30, 0x30, 0x2e, 0x68, 0x70, 0x70, 0x00
	.type		$str$25,@object
	.size		$str$25,(__unnamed_1 - $str$25)
$str$25:
        /*008d*/ 	.byte	0x28, 0x28, 0x75, 0x69, 0x6e, 0x74, 0x33, 0x32, 0x5f, 0x74, 0x28, 0x74, 0x68, 0x72, 0x65, 0x61
        /*009d*/ 	.byte	0x64, 0x49, 0x64, 0x78, 0x2e, 0x78, 0x29, 0x20, 0x2f, 0x20, 0x33, 0x32, 0x29, 0x20, 0x25, 0x20
        /*00ad*/ 	.byte	0x34, 0x29, 0x20, 0x3d, 0x3d, 0x20, 0x28, 0x28, 0x28, 0x74, 0x6d, 0x65, 0x6d, 0x5f, 0x61, 0x64
        /*00bd*/ 	.byte	0x64, 0x72, 0x20, 0x3e, 0x3e, 0x20, 0x31, 0x36, 0x29, 0x20, 0x2f, 0x20, 0x33, 0x32, 0x29, 0x20
        /*00cd*/ 	.byte	0x25, 0x20, 0x34, 0x29, 0x00
	.type		__unnamed_1,@object
	.size		__unnamed_1,(__unnamed_2 - __unnamed_1)
__unnamed_1:
        /*00d2*/ 	.byte	0x61, 0x75, 0x74, 0x6f, 0x20, 0x63, 0x75, 0x74, 0x65, 0x3a, 0x3a, 0x61, 0x73, 0x5f, 0x70, 0x6f
        /* <DEDUP_REMOVED lines=24> */
        /*0262*/ 	.byte	0x34, 0x30, 0x39, 0x36, 0x3e, 0x3e, 0x3e, 0x3e, 0x5d, 0x00
	.type		__unnamed_2,@object
	.size		__unnamed_2,(.L_2 - __unnamed_2)
__unnamed_2:
        /* <DEDUP_REMOVED lines=42> */
        /*050c*/ 	.byte	0x3e, 0x3e, 0x5d, 0x00
.L_2:


//--------------------- .nv.shared._ZN7cutlass13device_kernelINS_4gemm6kernel13GemmUniversalIN4cute5tupleIJiiiiEEENS1_10collective13CollectiveMmaINS1_35MainloopSm100TmaUmmaWarpSpecializedILi8ELi2ELi4ENS5_IJNS4_1CILi2EEENSA_ILi1EEESC_EEEEENS5_IJNSA_ILi256EEENSA_ILi128EEENSA_ILi64EEEEEENS_10bfloat16_tENS5_IJlSC_lEEESJ_SK_NS4_8TiledMMAINS4_8MMA_AtomIJNS4_26SM100_MMA_F16BF16_2x1SM_SSISJ_SJ_fLi256ELi128ELNS4_4UMMA5MajorE0ELSP_0ELNSO_7ScaleInE0ELSQ_0EEEEEENS4_6LayoutINS5_IJSC_SC_SC_EEENS5_IJNSA_ILi0EEESV_SV_EEEEENS5_IJNS4_10UnderscoreESY_SY_EEEEENS4_18SM100_TMA_2SM_LOADENS4_14ComposedLayoutINS4_7SwizzleILi3ELi4ELi3EEENS4_18smem_ptr_flag_bitsILi16EEENST_INS5_IJNSA_ILi8EEESH_EEENS5_IJSH_SC_EEEEEEEvNS4_8identityES11_S1B_vS1C_EENS_8epilogue10collective18CollectiveEpilogueINS1E_23Sm100TmaWarpSpecializedILi4ELi2ELi32ELb1ELb0EEEJNS5_IJSG_SG_SH_EEENS5_IJNST_ISG_SC_EENST_INSA_ILi32EEESC_EEEEESJ_SK_SJ_SK_NS1E_6fusion15FusionCallbacksIS1I_NS1O_13LinCombEltActINS1E_6thread4SiLuESJ_fSJ_fLNS_15FloatRoundStyleE2EEES1J_S1N_JEEENS4_5SM1004TMEM4LOAD26SM100_TMEM_LOAD_32dp32b32xENS4_13SM90_TMA_LOADENS12_INS13_ILi2ELi4ELi3EEES16_NST_INS5_IJS17_S1L_EEENS5_IJS1L_SC_EEEEEEENS4_39AutoVectorizingCopyWithAssumedAlignmentILi128EEENS4_14SM90_TMA_STOREES25_S27_S27_EEEvvEEEEvNT_6ParamsE --------------------------
	.section	.nv.shared._ZN7cutlass13device_kernelINS_4gemm6kernel13GemmUniversalIN4cute5tupleIJiiiiEEENS1_10collective13CollectiveMmaINS1_35MainloopSm100TmaUmmaWarpSpecializedILi8ELi2ELi4ENS5_IJNS4_1CILi2EEENSA_ILi1EEESC_EEEEENS5_IJNSA_ILi256EEENSA_ILi128EEENSA_ILi64EEEEEENS_10bfloat16_tENS5_IJlSC_lEEESJ_SK_NS4_8TiledMMAINS4_8MMA_AtomIJNS4_26SM100_MMA_F16BF16_2x1SM_SSISJ_SJ_fLi256ELi128ELNS4_4UMMA5MajorE0ELSP_0ELNSO_7ScaleInE0ELSQ_0EEEEEENS4_6LayoutINS5_IJSC_SC_SC_EEENS5_IJNSA_ILi0EEESV_SV_EEEEENS5_IJNS4_10UnderscoreESY_SY_EEEEENS4_18SM100_TMA_2SM_LOADENS4_14ComposedLayoutINS4_7SwizzleILi3ELi4ELi3EEENS4_18smem_ptr_flag_bitsILi16EEENST_INS5_IJNSA_ILi8EEESH_EEENS5_IJSH_SC_EEEEEEEvNS4_8identityES11_S1B_vS1C_EENS_8epilogue10collective18CollectiveEpilogueINS1E_23Sm100TmaWarpSpecializedILi4ELi2ELi32ELb1ELb0EEEJNS5_IJSG_SG_SH_EEENS5_IJNST_ISG_SC_EENST_INSA_ILi32EEESC_EEEEESJ_SK_SJ_SK_NS1E_6fusion15FusionCallbacksIS1I_NS1O_13LinCombEltActINS1E_6thread4SiLuESJ_fSJ_fLNS_15FloatRoundStyleE2EEES1J_S1N_JEEENS4_5SM1004TMEM4LOAD26SM100_TMEM_LOAD_32dp32b32xENS4_13SM90_TMA_LOADENS12_INS13_ILi2ELi4ELi3EEES16_NST_INS5_IJS17_S1L_EEENS5_IJS1L_SC_EEEEEEENS4_39AutoVectorizingCopyWithAssumedAlignmentILi128EEENS4_14SM90_TMA_STOREES25_S27_S27_EEEvvEEEEvNT_6ParamsE,"aw",@nobits
	.sectionflags	@""
	.align	16
	.zero		1024


//--------------------- .nv.shared.reserved.0     --------------------------
	.section	.nv.shared.reserved.0,"aw",@nobits
	.weak		__nv_reservedSMEM_offset_0_alias
	.size		__nv_reservedSMEM_offset_0_alias, 0, 64
	.other		__nv_reservedSMEM_offset_0_alias,@"STO_CUDA_RESERVED_SHARED STV_DEFAULT"
__nv_reservedSMEM_offset_0_alias:
	.zero		0
.nv.shared.reserved.0:
	.zero		64
	.weak		__nv_reservedSMEM_tcgen05_partition
	.type		__nv_reservedSMEM_tcgen05_partition,@object
	.size		__nv_reservedSMEM_tcgen05_partition,(.L_0 - __nv_reservedSMEM_tcgen05_partition)
__nv_reservedSMEM_tcgen05_partition:
	.zero		32
.L_0:


//--------------------- .nv.global                --------------------------
	.section	.nv.global,"aw",@nobits
.nv.global:
	.type		_ZN39_INTERNAL_48a0aa05_4_k_cu_899cab2a_29954cute1_E,@object
	.size		_ZN39_INTERNAL_48a0aa05_4_k_cu_899cab2a_29954cute1_E,(_ZN39_INTERNAL_48a0aa05_4_k_cu_899cab2a_29954cuda3std3__45__cpo6cbeginE - _ZN39_INTERNAL_48a0aa05_4_k_cu_899cab2a_29954cute1_E)
_ZN39_INTERNAL_48a0aa05_4_k_cu_899cab2a_29954cute1_E:
	.zero		1
	.type		_ZN39_INTERNAL_48a0aa05_4_k_cu_899cab2a_29954cuda3std3__45__cpo6cbeginE,@object
	.size		_ZN39_INTERNAL_48a0aa05_4_k_cu_899cab2a_29954cuda3std3__45__cpo6cbeginE,(_ZN39_INTERNAL_48a0aa05_4_k_cu_899cab2a_29954cuda3std3__48in_placeE - _ZN39_INTERNAL_48a0aa05_4_k_cu_899cab2a_29954cuda3std3__45__cpo6cbeginE)
_ZN39_INTERNAL_48a0aa05_4_k_cu_899cab2a_29954cuda3std3__45__cpo6cbeginE:
	.zero		1
	.type		_ZN39_INTERNAL_48a0aa05_4_k_cu_899cab2a_29954cuda3std3__48in_placeE,@object
	.size		_ZN39_INTERNAL_48a0aa05_4_k_cu_899cab2a_29954cuda3std3__48in_placeE,(_ZN39_INTERNAL_48a0aa05_4_k_cu_899cab2a_29954cuda3std6ranges3__45__cpo9iter_moveE - _ZN39_INTERNAL_48a0aa05_4_k_cu_899cab2a_29954cuda3std3__48in_placeE)
_ZN39_INTERNAL_48a0aa05_4_k_cu_899cab2a_29954cuda3std3__48in_placeE:
	.zero		1
	.type		_ZN39_INTERNAL_48a0aa05_4_k_cu_899cab2a_29954cuda3std6ranges3__45__cpo9iter_moveE,@object
	.size		_ZN39_INTERNAL_48a0aa05_4_k_cu_899cab2a_29954cuda3std6ranges3__45__cpo9iter_moveE,(_ZN39_INTERNAL_48a0aa05_4_k_cu_899cab2a_29954cuda3std3__45__cpo5beginE - _ZN39_INTERNAL_48a0aa05_4_k_cu_899cab2a_29954cuda3std6ranges3__45__cpo9iter_moveE)
_ZN39_INTERNAL_48a0aa05_4_k_cu_899cab2a_29954cuda3std6ranges3__45__cpo9iter_moveE:
	.zero		1
	.type		_ZN39_INTERNAL_48a0aa05_4_k_cu_899cab2a_29954cuda3std3__45__cpo5beginE,@object
	.size		_ZN39_INTERNAL_48a0aa05_4_k_cu_899cab2a_29954cuda3std3__45__cpo5beginE,(_ZN39_INTERNAL_48a0aa05_4_k_cu_899cab2a_29954cuda3std3__441_GLOBAL__N__48a0aa05_4_k_cu_899cab2a_29956ignoreE - _ZN39_INTERNAL_48a0aa05_4_k_cu_899cab2a_29954cuda3std3__45__cpo5beginE)
_ZN39_INTERNAL_48a0aa05_4_k_cu_899cab2a_29954cuda3std3__45__cpo5beginE:
	.zero		1
	.type		_ZN39_INTERNAL_48a0aa05_4_k_cu_899cab2a_29954cuda3std3__441_GLOBAL__N__48a0aa05_4_k_cu_899cab2a_29956ignoreE,@object
	.size		_ZN39_INTERNAL_48a0aa05_4_k_cu_899cab2a_29954cuda3std3__441_GLOBAL__N__48a0aa05_4_k_cu_899cab2a_29956ignoreE,(_ZN39_INTERNAL_48a0aa05_4_k_cu_899cab2a_29954cute7productE - _ZN39_INTERNAL_48a0aa05_4_k_cu_899cab2a_29954cuda3std3__441_GLOBAL__N__48a0aa05_4_k_cu_899cab2a_29956ignoreE)
_ZN39_INTERNAL_48a0aa05_4_k_cu_899cab2a_29954cuda3std3__441_GLOBAL__N__48a0aa05_4_k_cu_899cab2a_29956ignoreE:
	.zero		1
	.type		_ZN39_INTERNAL_48a0aa05_4_k_cu_899cab2a_29954cute7productE,@object
	.size		_ZN39_INTERNAL_48a0aa05_4_k_cu_899cab2a_29954cute7productE,(_ZN39_INTERNAL_48a0aa05_4_k_cu_899cab2a_29954cuda3std3__45__cpo3endE - _ZN39_INTERNAL_48a0aa05_4_k_cu_899cab2a_29954cute7productE)
_ZN39_INTERNAL_48a0aa05_4_k_cu_899cab2a_29954cute7productE:
	.zero		1
	.type		_ZN39_INTERNAL_48a0aa05_4_k_cu_899cab2a_29954cuda3std3__45__cpo3endE,@object
	.size		_ZN39_INTERNAL_48a0aa05_4_k_cu_899cab2a_29954cuda3std3__45__cpo3endE,(_ZN39_INTERNAL_48a0aa05_4_k_cu_899cab2a_29954cuda3std3__419piecewise_constructE - _ZN39_INTERNAL_48a0aa05_4_k_cu_899cab2a_29954cuda3std3__45__cpo3endE)
_ZN39_INTERNAL_48a0aa05_4_k_cu_899cab2a_29954cuda3std3__45__cpo3endE:
	.zero		1
	.type		_ZN39_INTERNAL_48a0aa05_4_k_cu_899cab2a_29954cuda3std3__419piecewise_constructE,@object
	.size		_ZN39_INTERNAL_48a0aa05_4_k_cu_899cab2a_29954cuda3std3__419piecewise_constructE,(_ZN39_INTERNAL_48a0aa05_4_k_cu_899cab2a_29954cuda3std3__45__cpo4cendE - _ZN39_INTERNAL_48a0aa05_4_k_cu_899cab2a_29954cuda3std3__419piecewise_constructE)
_ZN39_INTERNAL_48a0aa05_4_k_cu_899cab2a_29954cuda3std3__419piecewise_constructE:
	.zero		1
	.type		_ZN39_INTERNAL_48a0aa05_4_k_cu_899cab2a_29954cuda3std3__45__cpo4cendE,@object
	.size		_ZN39_INTERNAL_48a0aa05_4_k_cu_899cab2a_29954cuda3std3__45__cpo4cendE,(_ZN39_INTERNAL_48a0aa05_4_k_cu_899cab2a_29954cuda3std6ranges3__45__cpo4swapE - _ZN39_INTERNAL_48a0aa05_4_k_cu_899cab2a_29954cuda3std3__45__cpo4cendE)
_ZN39_INTERNAL_48a0aa05_4_k_cu_899cab2a_29954cuda3std3__45__cpo4cendE:
	.zero		1
	.type		_ZN39_INTERNAL_48a0aa05_4_k_cu_899cab2a_29954cuda3std6ranges3__45__cpo4swapE,@object
	.size		_ZN39_INTERNAL_48a0aa05_4_k_cu_899cab2a_29954cuda3std6ranges3__45__cpo4swapE,(.L_10 - _ZN39_INTERNAL_48a0aa05_4_k_cu_899cab2a_29954cuda3std6ranges3__45__cpo4swapE)
_ZN39_INTERNAL_48a0aa05_4_k_cu_899cab2a_29954cuda3std6ranges3__45__cpo4swapE:
	.zero		1
.L_10:


//--------------------- .nv.constant0._ZN7cutlass13device_kernelINS_4gemm6kernel13GemmUniversalIN4cute5tupleIJiiiiEEENS1_10collective13CollectiveMmaINS1_35MainloopSm100TmaUmmaWarpSpecializedILi8ELi2ELi4ENS5_IJNS4_1CILi2EEENSA_ILi1EEESC_EEEEENS5_IJNSA_ILi256EEENSA_ILi128EEENSA_ILi64EEEEEENS_10bfloat16_tENS5_IJlSC_lEEESJ_SK_NS4_8TiledMMAINS4_8MMA_AtomIJNS4_26SM100_MMA_F16BF16_2x1SM_SSISJ_SJ_fLi256ELi128ELNS4_4UMMA5MajorE0ELSP_0ELNSO_7ScaleInE0ELSQ_0EEEEEENS4_6LayoutINS5_IJSC_SC_SC_EEENS5_IJNSA_ILi0EEESV_SV_EEEEENS5_IJNS4_10UnderscoreESY_SY_EEEEENS4_18SM100_TMA_2SM_LOADENS4_14ComposedLayoutINS4_7SwizzleILi3ELi4ELi3EEENS4_18smem_ptr_flag_bitsILi16EEENST_INS5_IJNSA_ILi8EEESH_EEENS5_IJSH_SC_EEEEEEEvNS4_8identityES11_S1B_vS1C_EENS_8epilogue10collective18CollectiveEpilogueINS1E_23Sm100TmaWarpSpecializedILi4ELi2ELi32ELb1ELb0EEEJNS5_IJSG_SG_SH_EEENS5_IJNST_ISG_SC_EENST_INSA_ILi32EEESC_EEEEESJ_SK_SJ_SK_NS1E_6fusion15FusionCallbacksIS1I_NS1O_13LinCombEltActINS1E_6thread4SiLuESJ_fSJ_fLNS_15FloatRoundStyleE2EEES1J_S1N_JEEENS4_5SM1004TMEM4LOAD26SM100_TMEM_LOAD_32dp32b32xENS4_13SM90_TMA_LOADENS12_INS13_ILi2ELi4ELi3EEES16_NST_INS5_IJS17_S1L_EEENS5_IJS1L_SC_EEEEEEENS4_39AutoVectorizingCopyWithAssumedAlignmentILi128EEENS4_14SM90_TMA_STOREES25_S27_S27_EEEvvEEEEvNT_6ParamsE --------------------------
	.section	.nv.constant0._ZN7cutlass13device_kernelINS_4gemm6kernel13GemmUniversalIN4cute5tupleIJiiiiEEENS1_10collective13CollectiveMmaINS1_35MainloopSm100TmaUmmaWarpSpecializedILi8ELi2ELi4ENS5_IJNS4_1CILi2EEENSA_ILi1EEESC_EEEEENS5_IJNSA_ILi256EEENSA_ILi128EEENSA_ILi64EEEEEENS_10bfloat16_tENS5_IJlSC_lEEESJ_SK_NS4_8TiledMMAINS4_8MMA_AtomIJNS4_26SM100_MMA_F16BF16_2x1SM_SSISJ_SJ_fLi256ELi128ELNS4_4UMMA5MajorE0ELSP_0ELNSO_7ScaleInE0ELSQ_0EEEEEENS4_6LayoutINS5_IJSC_SC_SC_EEENS5_IJNSA_ILi0EEESV_SV_EEEEENS5_IJNS4_10UnderscoreESY_SY_EEEEENS4_18SM100_TMA_2SM_LOADENS4_14ComposedLayoutINS4_7SwizzleILi3ELi4ELi3EEENS4_18smem_ptr_flag_bitsILi16EEENST_INS5_IJNSA_ILi8EEESH_EEENS5_IJSH_SC_EEEEEEEvNS4_8identityES11_S1B_vS1C_EENS_8epilogue10collective18CollectiveEpilogueINS1E_23Sm100TmaWarpSpecializedILi4ELi2ELi32ELb1ELb0EEEJNS5_IJSG_SG_SH_EEENS5_IJNST_ISG_SC_EENST_INSA_ILi32EEESC_EEEEESJ_SK_SJ_SK_NS1E_6fusion15FusionCallbacksIS1I_NS1O_13LinCombEltActINS1E_6thread4SiLuESJ_fSJ_fLNS_15FloatRoundStyleE2EEES1J_S1N_JEEENS4_5SM1004TMEM4LOAD26SM100_TMEM_LOAD_32dp32b32xENS4_13SM90_TMA_LOADENS12_INS13_ILi2ELi4ELi3EEES16_NST_INS5_IJS17_S1L_EEENS5_IJS1L_SC_EEEEEEENS4_39AutoVectorizingCopyWithAssumedAlignmentILi128EEENS4_14SM90_TMA_STOREES25_S27_S27_EEEvvEEEEvNT_6ParamsE,"a",@progbits
	.sectionflags	@""
	.align	4
.nv.constant0._ZN7cutlass13device_kernelINS_4gemm6kernel13GemmUniversalIN4cute5tupleIJiiiiEEENS1_10collective13CollectiveMmaINS1_35MainloopSm100TmaUmmaWarpSpecializedILi8ELi2ELi4ENS5_IJNS4_1CILi2EEENSA_ILi1EEESC_EEEEENS5_IJNSA_ILi256EEENSA_ILi128EEENSA_ILi64EEEEEENS_10bfloat16_tENS5_IJlSC_lEEESJ_SK_NS4_8TiledMMAINS4_8MMA_AtomIJNS4_26SM100_MMA_F16BF16_2x1SM_SSISJ_SJ_fLi256ELi128ELNS4_4UMMA5MajorE0ELSP_0ELNSO_7ScaleInE0ELSQ_0EEEEEENS4_6LayoutINS5_IJSC_SC_SC_EEENS5_IJNSA_ILi0EEESV_SV_EEEEENS5_IJNS4_10UnderscoreESY_SY_EEEEENS4_18SM100_TMA_2SM_LOADENS4_14ComposedLayoutINS4_7SwizzleILi3ELi4ELi3EEENS4_18smem_ptr_flag_bitsILi16EEENST_INS5_IJNSA_ILi8EEESH_EEENS5_IJSH_SC_EEEEEEEvNS4_8identityES11_S1B_vS1C_EENS_8epilogue10collective18CollectiveEpilogueINS1E_23Sm100TmaWarpSpecializedILi4ELi2ELi32ELb1ELb0EEEJNS5_IJSG_SG_SH_EEENS5_IJNST_ISG_SC_EENST_INSA_ILi32EEESC_EEEEESJ_SK_SJ_SK_NS1E_6fusion15FusionCallbacksIS1I_NS1O_13LinCombEltActINS1E_6thread4SiLuESJ_fSJ_fLNS_15FloatRoundStyleE2EEES1J_S1N_JEEENS4_5SM1004TMEM4LOAD26SM100_TMEM_LOAD_32dp32b32xENS4_13SM90_TMA_LOADENS12_INS13_ILi2ELi4ELi3EEES16_NST_INS5_IJS17_S1L_EEENS5_IJS1L_SC_EEEEEEENS4_39AutoVectorizingCopyWithAssumedAlignmentILi128EEENS4_14SM90_TMA_STOREES25_S27_S27_EEEvvEEEEvNT_6ParamsE:
	.zero		2944


//--------------------- SYMBOLS --------------------------

	.type		.nv.reservedSmem.offset0,@object
	.size		.nv.reservedSmem.offset0,0x4
	.type		.nv.reservedSmem.cap,@object
	.size		.nv.reservedSmem.cap,0x4
	.type		__assertfail,@function
